//
// Generated by NVIDIA NVVM Compiler
//
// Compiler Build ID: CL-36424714
// Cuda compilation tools, release 13.0, V13.0.88
// Based on NVVM 20.0.0
//

.version 9.0
.target sm_100
.address_size 64

	// .globl	_Z15MatrixMulKernelPfS_S_iii
// _ZZ17MatrixMulV2KernelPfS_S_iiiE3Mds has been demoted
// _ZZ17MatrixMulV2KernelPfS_S_iiiE3Nds has been demoted
// _ZZ17MatrixMulV3KernelPfS_S_iiiE3Mds has been demoted
// _ZZ17MatrixMulV3KernelPfS_S_iiiE3Nds has been demoted
// _ZZ17MatrixMulV4KernelPfS_S_iiiE3Mds has been demoted
// _ZZ17MatrixMulV4KernelPfS_S_iiiE3Nds has been demoted

.visible .entry _Z15MatrixMulKernelPfS_S_iii(
	.param .u64 .ptr .align 1 _Z15MatrixMulKernelPfS_S_iii_param_0,
	.param .u64 .ptr .align 1 _Z15MatrixMulKernelPfS_S_iii_param_1,
	.param .u64 .ptr .align 1 _Z15MatrixMulKernelPfS_S_iii_param_2,
	.param .u32 _Z15MatrixMulKernelPfS_S_iii_param_3,
	.param .u32 _Z15MatrixMulKernelPfS_S_iii_param_4,
	.param .u32 _Z15MatrixMulKernelPfS_S_iii_param_5
)
{
	.reg .pred 	%p<10>;
	.reg .b32 	%r<41>;
	.reg .b32 	%f<68>;
	.reg .b64 	%rd<67>;

	ld.param.u64 	%rd14, [_Z15MatrixMulKernelPfS_S_iii_param_0];
	ld.param.u64 	%rd15, [_Z15MatrixMulKernelPfS_S_iii_param_1];
	ld.param.u32 	%r18, [_Z15MatrixMulKernelPfS_S_iii_param_5];
	cvta.to.global.u64 	%rd1, %rd15;
	cvta.to.global.u64 	%rd2, %rd14;
	mov.u32 	%r19, %ctaid.y;
	mov.u32 	%r20, %ntid.x;
	mov.u32 	%r21, %tid.y;
	mad.lo.s32 	%r1, %r19, %r20, %r21;
	mov.u32 	%r22, %ctaid.x;
	mov.u32 	%r23, %ntid.y;
	mov.u32 	%r24, %tid.x;
	mad.lo.s32 	%r2, %r22, %r23, %r24;
	setp.lt.s32 	%p1, %r18, 1;
	mov.f32 	%f67, 0f00000000;
	@%p1 bra 	$L__BB0_12;
	mul.lo.s32 	%r3, %r18, %r1;
	and.b32  	%r4, %r18, 7;
	setp.lt.u32 	%p2, %r18, 8;
	mov.f32 	%f67, 0f00000000;
	mov.b32 	%r39, 0;
	@%p2 bra 	$L__BB0_4;
	and.b32  	%r39, %r18, 2147483640;
	neg.s32 	%r37, %r39;
	mul.wide.u32 	%rd16, %r18, 4;
	add.s64 	%rd3, %rd1, %rd16;
	mul.wide.u32 	%rd17, %r18, 8;
	add.s64 	%rd4, %rd1, %rd17;
	mul.wide.u32 	%rd18, %r18, 12;
	add.s64 	%rd5, %rd1, %rd18;
	mul.wide.u32 	%rd19, %r18, 16;
	add.s64 	%rd6, %rd1, %rd19;
	mul.wide.u32 	%rd20, %r18, 20;
	add.s64 	%rd7, %rd1, %rd20;
	mul.wide.u32 	%rd21, %r18, 24;
	add.s64 	%rd8, %rd1, %rd21;
	mul.wide.u32 	%rd22, %r18, 28;
	add.s64 	%rd9, %rd1, %rd22;
	mul.wide.u32 	%rd23, %r3, 4;
	add.s64 	%rd24, %rd23, %rd2;
	add.s64 	%rd66, %rd24, 16;
	mov.f32 	%f67, 0f00000000;
	mov.u32 	%r36, %r2;
$L__BB0_3:
	.pragma "nounroll";
	mul.wide.s32 	%rd25, %r36, 4;
	add.s64 	%rd26, %rd3, %rd25;
	add.s64 	%rd27, %rd4, %rd25;
	add.s64 	%rd28, %rd5, %rd25;
	add.s64 	%rd29, %rd6, %rd25;
	add.s64 	%rd30, %rd7, %rd25;
	add.s64 	%rd31, %rd8, %rd25;
	add.s64 	%rd32, %rd9, %rd25;
	add.s64 	%rd33, %rd1, %rd25;
	ld.global.f32 	%f17, [%rd66+-16];
	ld.global.f32 	%f18, [%rd33];
	fma.rn.f32 	%f19, %f17, %f18, %f67;
	ld.global.f32 	%f20, [%rd66+-12];
	ld.global.f32 	%f21, [%rd26];
	fma.rn.f32 	%f22, %f20, %f21, %f19;
	ld.global.f32 	%f23, [%rd66+-8];
	ld.global.f32 	%f24, [%rd27];
	fma.rn.f32 	%f25, %f23, %f24, %f22;
	ld.global.f32 	%f26, [%rd66+-4];
	ld.global.f32 	%f27, [%rd28];
	fma.rn.f32 	%f28, %f26, %f27, %f25;
	ld.global.f32 	%f29, [%rd66];
	ld.global.f32 	%f30, [%rd29];
	fma.rn.f32 	%f31, %f29, %f30, %f28;
	ld.global.f32 	%f32, [%rd66+4];
	ld.global.f32 	%f33, [%rd30];
	fma.rn.f32 	%f34, %f32, %f33, %f31;
	ld.global.f32 	%f35, [%rd66+8];
	ld.global.f32 	%f36, [%rd31];
	fma.rn.f32 	%f37, %f35, %f36, %f34;
	ld.global.f32 	%f38, [%rd66+12];
	ld.global.f32 	%f39, [%rd32];
	fma.rn.f32 	%f67, %f38, %f39, %f37;
	add.s32 	%r37, %r37, 8;
	shl.b32 	%r26, %r18, 3;
	add.s32 	%r36, %r36, %r26;
	add.s64 	%rd66, %rd66, 32;
	setp.ne.s32 	%p3, %r37, 0;
	@%p3 bra 	$L__BB0_3;
$L__BB0_4:
	setp.eq.s32 	%p4, %r4, 0;
	@%p4 bra 	$L__BB0_12;
	and.b32  	%r12, %r18, 3;
	setp.lt.u32 	%p5, %r4, 4;
	@%p5 bra 	$L__BB0_7;
	add.s32 	%r27, %r39, %r3;
	mul.wide.u32 	%rd34, %r27, 4;
	add.s64 	%rd35, %rd2, %rd34;
	ld.global.f32 	%f41, [%rd35];
	mad.lo.s32 	%r28, %r39, %r18, %r2;
	mul.wide.s32 	%rd36, %r28, 4;
	add.s64 	%rd37, %rd1, %rd36;
	ld.global.f32 	%f42, [%rd37];
	fma.rn.f32 	%f43, %f41, %f42, %f67;
	cvt.u64.u32 	%rd38, %r3;
	cvt.u64.u32 	%rd39, %r39;
	add.s64 	%rd40, %rd39, %rd38;
	shl.b64 	%rd41, %rd40, 2;
	add.s64 	%rd42, %rd2, %rd41;
	ld.global.f32 	%f44, [%rd42+4];
	mul.wide.u32 	%rd43, %r18, 4;
	add.s64 	%rd44, %rd37, %rd43;
	ld.global.f32 	%f45, [%rd44];
	fma.rn.f32 	%f46, %f44, %f45, %f43;
	ld.global.f32 	%f47, [%rd42+8];
	add.s64 	%rd45, %rd44, %rd43;
	ld.global.f32 	%f48, [%rd45];
	fma.rn.f32 	%f49, %f47, %f48, %f46;
	ld.global.f32 	%f50, [%rd42+12];
	add.s64 	%rd46, %rd45, %rd43;
	ld.global.f32 	%f51, [%rd46];
	fma.rn.f32 	%f67, %f50, %f51, %f49;
	add.s32 	%r39, %r39, 4;
$L__BB0_7:
	setp.eq.s32 	%p6, %r12, 0;
	@%p6 bra 	$L__BB0_12;
	setp.eq.s32 	%p7, %r12, 1;
	@%p7 bra 	$L__BB0_10;
	add.s32 	%r29, %r39, %r3;
	mul.wide.u32 	%rd47, %r29, 4;
	add.s64 	%rd48, %rd2, %rd47;
	ld.global.f32 	%f53, [%rd48];
	mad.lo.s32 	%r30, %r39, %r18, %r2;
	mul.wide.s32 	%rd49, %r30, 4;
	add.s64 	%rd50, %rd1, %rd49;
	ld.global.f32 	%f54, [%rd50];
	fma.rn.f32 	%f55, %f53, %f54, %f67;
	cvt.u64.u32 	%rd51, %r3;
	cvt.u64.u32 	%rd52, %r39;
	add.s64 	%rd53, %rd52, %rd51;
	shl.b64 	%rd54, %rd53, 2;
	add.s64 	%rd55, %rd2, %rd54;
	ld.global.f32 	%f56, [%rd55+4];
	mul.wide.u32 	%rd56, %r18, 4;
	add.s64 	%rd57, %rd50, %rd56;
	ld.global.f32 	%f57, [%rd57];
	fma.rn.f32 	%f67, %f56, %f57, %f55;
	add.s32 	%r39, %r39, 2;
$L__BB0_10:
	and.b32  	%r31, %r18, 1;
	setp.eq.b32 	%p8, %r31, 1;
	not.pred 	%p9, %p8;
	@%p9 bra 	$L__BB0_12;
	add.s32 	%r32, %r39, %r3;
	mul.wide.u32 	%rd58, %r32, 4;
	add.s64 	%rd59, %rd2, %rd58;
	ld.global.f32 	%f58, [%rd59];
	mad.lo.s32 	%r33, %r39, %r18, %r2;
	mul.wide.s32 	%rd60, %r33, 4;
	add.s64 	%rd61, %rd1, %rd60;
	ld.global.f32 	%f59, [%rd61];
	fma.rn.f32 	%f67, %f58, %f59, %f67;
$L__BB0_12:
	ld.param.u32 	%r35, [_Z15MatrixMulKernelPfS_S_iii_param_4];
	ld.param.u64 	%rd65, [_Z15MatrixMulKernelPfS_S_iii_param_2];
	cvta.to.global.u64 	%rd62, %rd65;
	mad.lo.s32 	%r34, %r35, %r1, %r2;
	mul.wide.s32 	%rd63, %r34, 4;
	add.s64 	%rd64, %rd62, %rd63;
	st.global.f32 	[%rd64], %f67;
	ret;

}
	// .globl	_Z17MatrixMulV2KernelPfS_S_iii
.visible .entry _Z17MatrixMulV2KernelPfS_S_iii(
	.param .u64 .ptr .align 1 _Z17MatrixMulV2KernelPfS_S_iii_param_0,
	.param .u64 .ptr .align 1 _Z17MatrixMulV2KernelPfS_S_iii_param_1,
	.param .u64 .ptr .align 1 _Z17MatrixMulV2KernelPfS_S_iii_param_2,
	.param .u32 _Z17MatrixMulV2KernelPfS_S_iii_param_3,
	.param .u32 _Z17MatrixMulV2KernelPfS_S_iii_param_4,
	.param .u32 _Z17MatrixMulV2KernelPfS_S_iii_param_5
)
{
	.reg .pred 	%p<12>;
	.reg .b32 	%r<54>;
	.reg .b32 	%f<91>;
	.reg .b64 	%rd<19>;
	// demoted variable
	.shared .align 4 .b8 _ZZ17MatrixMulV2KernelPfS_S_iiiE3Mds[4096];
	// demoted variable
	.shared .align 4 .b8 _ZZ17MatrixMulV2KernelPfS_S_iiiE3Nds[4096];
	ld.param.u64 	%rd5, [_Z17MatrixMulV2KernelPfS_S_iii_param_0];
	ld.param.u64 	%rd6, [_Z17MatrixMulV2KernelPfS_S_iii_param_1];
	ld.param.u64 	%rd4, [_Z17MatrixMulV2KernelPfS_S_iii_param_2];
	ld.param.u32 	%r25, [_Z17MatrixMulV2KernelPfS_S_iii_param_4];
	ld.param.u32 	%r26, [_Z17MatrixMulV2KernelPfS_S_iii_param_5];
	cvta.to.global.u64 	%rd1, %rd6;
	cvta.to.global.u64 	%rd2, %rd5;
	mov.u32 	%r27, %ctaid.x;
	mov.u32 	%r28, %ctaid.y;
	mov.u32 	%r1, %tid.x;
	mov.u32 	%r2, %tid.y;
	mov.u32 	%r29, %ntid.x;
	mad.lo.s32 	%r3, %r28, %r29, %r2;
	mov.u32 	%r30, %ntid.y;
	mad.lo.s32 	%r4, %r27, %r30, %r1;
	shr.s32 	%r31, %r26, 31;
	shr.u32 	%r32, %r31, 29;
	add.s32 	%r33, %r26, %r32;
	shr.s32 	%r5, %r33, 3;
	setp.lt.s32 	%p1, %r26, 8;
	mov.f32 	%f90, 0f00000000;
	@%p1 bra 	$L__BB1_19;
	mad.lo.s32 	%r6, %r26, %r3, %r1;
	shl.b32 	%r35, %r2, 5;
	mov.u32 	%r36, _ZZ17MatrixMulV2KernelPfS_S_iiiE3Mds;
	add.s32 	%r7, %r36, %r35;
	shl.b32 	%r37, %r1, 2;
	add.s32 	%r8, %r7, %r37;
	shl.b32 	%r38, %r2, 9;
	mov.u32 	%r39, _ZZ17MatrixMulV2KernelPfS_S_iiiE3Nds;
	add.s32 	%r10, %r39, %r37;
	add.s32 	%r9, %r10, %r38;
	and.b32  	%r40, %r26, 2147483640;
	setp.eq.s32 	%p2, %r40, 8;
	mov.f32 	%f90, 0f00000000;
	mov.b32 	%r53, 0;
	@%p2 bra 	$L__BB1_13;
	and.b32  	%r41, %r5, 268435454;
	neg.s32 	%r52, %r41;
	add.s32 	%r42, %r2, 8;
	mad.lo.s32 	%r51, %r26, %r42, %r4;
	shl.b32 	%r13, %r26, 4;
	mad.lo.s32 	%r50, %r2, %r26, %r4;
	mov.f32 	%f90, 0f00000000;
	mov.u32 	%r49, %r6;
$L__BB1_3:
	setp.gt.u32 	%p3, %r1, 7;
	mul.wide.s32 	%rd7, %r49, 4;
	add.s64 	%rd3, %rd2, %rd7;
	@%p3 bra 	$L__BB1_5;
	ld.global.f32 	%f12, [%rd3];
	st.shared.f32 	[%r8], %f12;
$L__BB1_5:
	setp.gt.u32 	%p4, %r2, 7;
	@%p4 bra 	$L__BB1_7;
	mul.wide.s32 	%rd8, %r50, 4;
	add.s64 	%rd9, %rd1, %rd8;
	ld.global.f32 	%f13, [%rd9];
	st.shared.f32 	[%r9], %f13;
$L__BB1_7:
	bar.sync 	0;
	ld.shared.f32 	%f14, [%r7];
	ld.shared.f32 	%f15, [%r10];
	fma.rn.f32 	%f16, %f14, %f15, %f90;
	ld.shared.f32 	%f17, [%r7+4];
	ld.shared.f32 	%f18, [%r10+512];
	fma.rn.f32 	%f19, %f17, %f18, %f16;
	ld.shared.f32 	%f20, [%r7+8];
	ld.shared.f32 	%f21, [%r10+1024];
	fma.rn.f32 	%f22, %f20, %f21, %f19;
	ld.shared.f32 	%f23, [%r7+12];
	ld.shared.f32 	%f24, [%r10+1536];
	fma.rn.f32 	%f25, %f23, %f24, %f22;
	ld.shared.f32 	%f26, [%r7+16];
	ld.shared.f32 	%f27, [%r10+2048];
	fma.rn.f32 	%f28, %f26, %f27, %f25;
	ld.shared.f32 	%f29, [%r7+20];
	ld.shared.f32 	%f30, [%r10+2560];
	fma.rn.f32 	%f31, %f29, %f30, %f28;
	ld.shared.f32 	%f32, [%r7+24];
	ld.shared.f32 	%f33, [%r10+3072];
	fma.rn.f32 	%f34, %f32, %f33, %f31;
	ld.shared.f32 	%f35, [%r7+28];
	ld.shared.f32 	%f36, [%r10+3584];
	fma.rn.f32 	%f2, %f35, %f36, %f34;
	bar.sync 	0;
	@%p3 bra 	$L__BB1_9;
	ld.global.f32 	%f37, [%rd3+32];
	st.shared.f32 	[%r8], %f37;
$L__BB1_9:
	setp.gt.u32 	%p6, %r2, 7;
	@%p6 bra 	$L__BB1_11;
	mul.wide.s32 	%rd10, %r51, 4;
	add.s64 	%rd11, %rd1, %rd10;
	ld.global.f32 	%f38, [%rd11];
	st.shared.f32 	[%r9], %f38;
$L__BB1_11:
	bar.sync 	0;
	ld.shared.f32 	%f39, [%r7];
	ld.shared.f32 	%f40, [%r10];
	fma.rn.f32 	%f41, %f39, %f40, %f2;
	ld.shared.f32 	%f42, [%r7+4];
	ld.shared.f32 	%f43, [%r10+512];
	fma.rn.f32 	%f44, %f42, %f43, %f41;
	ld.shared.f32 	%f45, [%r7+8];
	ld.shared.f32 	%f46, [%r10+1024];
	fma.rn.f32 	%f47, %f45, %f46, %f44;
	ld.shared.f32 	%f48, [%r7+12];
	ld.shared.f32 	%f49, [%r10+1536];
	fma.rn.f32 	%f50, %f48, %f49, %f47;
	ld.shared.f32 	%f51, [%r7+16];
	ld.shared.f32 	%f52, [%r10+2048];
	fma.rn.f32 	%f53, %f51, %f52, %f50;
	ld.shared.f32 	%f54, [%r7+20];
	ld.shared.f32 	%f55, [%r10+2560];
	fma.rn.f32 	%f56, %f54, %f55, %f53;
	ld.shared.f32 	%f57, [%r7+24];
	ld.shared.f32 	%f58, [%r10+3072];
	fma.rn.f32 	%f59, %f57, %f58, %f56;
	ld.shared.f32 	%f60, [%r7+28];
	ld.shared.f32 	%f61, [%r10+3584];
	fma.rn.f32 	%f90, %f60, %f61, %f59;
	bar.sync 	0;
	add.s32 	%r52, %r52, 2;
	add.s32 	%r51, %r51, %r13;
	add.s32 	%r50, %r50, %r13;
	add.s32 	%r49, %r49, 16;
	setp.ne.s32 	%p7, %r52, 0;
	@%p7 bra 	$L__BB1_3;
	shl.b32 	%r43, %r5, 3;
	and.b32  	%r53, %r43, 2147483632;
$L__BB1_13:
	and.b32  	%r44, %r5, 1;
	setp.eq.b32 	%p8, %r44, 1;
	not.pred 	%p9, %p8;
	@%p9 bra 	$L__BB1_19;
	setp.gt.u32 	%p10, %r1, 7;
	@%p10 bra 	$L__BB1_16;
	add.s32 	%r45, %r6, %r53;
	mul.wide.s32 	%rd12, %r45, 4;
	add.s64 	%rd13, %rd2, %rd12;
	ld.global.f32 	%f62, [%rd13];
	st.shared.f32 	[%r8], %f62;
$L__BB1_16:
	setp.gt.u32 	%p11, %r2, 7;
	@%p11 bra 	$L__BB1_18;
	add.s32 	%r46, %r53, %r2;
	mad.lo.s32 	%r47, %r46, %r26, %r4;
	mul.wide.s32 	%rd14, %r47, 4;
	add.s64 	%rd15, %rd1, %rd14;
	ld.global.f32 	%f63, [%rd15];
	st.shared.f32 	[%r9], %f63;
$L__BB1_18:
	bar.sync 	0;
	ld.shared.f32 	%f64, [%r7];
	ld.shared.f32 	%f65, [%r10];
	fma.rn.f32 	%f66, %f64, %f65, %f90;
	ld.shared.f32 	%f67, [%r7+4];
	ld.shared.f32 	%f68, [%r10+512];
	fma.rn.f32 	%f69, %f67, %f68, %f66;
	ld.shared.f32 	%f70, [%r7+8];
	ld.shared.f32 	%f71, [%r10+1024];
	fma.rn.f32 	%f72, %f70, %f71, %f69;
	ld.shared.f32 	%f73, [%r7+12];
	ld.shared.f32 	%f74, [%r10+1536];
	fma.rn.f32 	%f75, %f73, %f74, %f72;
	ld.shared.f32 	%f76, [%r7+16];
	ld.shared.f32 	%f77, [%r10+2048];
	fma.rn.f32 	%f78, %f76, %f77, %f75;
	ld.shared.f32 	%f79, [%r7+20];
	ld.shared.f32 	%f80, [%r10+2560];
	fma.rn.f32 	%f81, %f79, %f80, %f78;
	ld.shared.f32 	%f82, [%r7+24];
	ld.shared.f32 	%f83, [%r10+3072];
	fma.rn.f32 	%f84, %f82, %f83, %f81;
	ld.shared.f32 	%f85, [%r7+28];
	ld.shared.f32 	%f86, [%r10+3584];
	fma.rn.f32 	%f90, %f85, %f86, %f84;
	bar.sync 	0;
$L__BB1_19:
	cvta.to.global.u64 	%rd16, %rd4;
	mad.lo.s32 	%r48, %r25, %r3, %r4;
	mul.wide.s32 	%rd17, %r48, 4;
	add.s64 	%rd18, %rd16, %rd17;
	st.global.f32 	[%rd18], %f90;
	ret;

}
	// .globl	_Z17MatrixMulV3KernelPfS_S_iii
.visible .entry _Z17MatrixMulV3KernelPfS_S_iii(
	.param .u64 .ptr .align 1 _Z17MatrixMulV3KernelPfS_S_iii_param_0,
	.param .u64 .ptr .align 1 _Z17MatrixMulV3KernelPfS_S_iii_param_1,
	.param .u64 .ptr .align 1 _Z17MatrixMulV3KernelPfS_S_iii_param_2,
	.param .u32 _Z17MatrixMulV3KernelPfS_S_iii_param_3,
	.param .u32 _Z17MatrixMulV3KernelPfS_S_iii_param_4,
	.param .u32 _Z17MatrixMulV3KernelPfS_S_iii_param_5
)
{
	.reg .pred 	%p<6>;
	.reg .b32 	%r<79>;
	.reg .b32 	%f<595>;
	.reg .b64 	%rd<46>;
	// demoted variable
	.shared .align 4 .b8 _ZZ17MatrixMulV3KernelPfS_S_iiiE3Mds[4096];
	// demoted variable
	.shared .align 4 .b8 _ZZ17MatrixMulV3KernelPfS_S_iiiE3Nds[4096];
	ld.param.u32 	%r9, [_Z17MatrixMulV3KernelPfS_S_iii_param_5];
	setp.lt.s32 	%p1, %r9, 8;
	mov.f32 	%f467, 0f00000000;
	mov.f32 	%f468, %f467;
	mov.f32 	%f469, %f467;
	mov.f32 	%f470, %f467;
	mov.f32 	%f471, %f467;
	mov.f32 	%f472, %f467;
	mov.f32 	%f473, %f467;
	mov.f32 	%f474, %f467;
	mov.f32 	%f475, %f467;
	mov.f32 	%f476, %f467;
	mov.f32 	%f477, %f467;
	mov.f32 	%f478, %f467;
	mov.f32 	%f479, %f467;
	mov.f32 	%f480, %f467;
	mov.f32 	%f481, %f467;
	mov.f32 	%f482, %f467;
	mov.f32 	%f483, %f467;
	mov.f32 	%f484, %f467;
	mov.f32 	%f485, %f467;
	mov.f32 	%f486, %f467;
	mov.f32 	%f487, %f467;
	mov.f32 	%f488, %f467;
	mov.f32 	%f489, %f467;
	mov.f32 	%f490, %f467;
	mov.f32 	%f491, %f467;
	mov.f32 	%f492, %f467;
	mov.f32 	%f493, %f467;
	mov.f32 	%f494, %f467;
	mov.f32 	%f495, %f467;
	mov.f32 	%f496, %f467;
	mov.f32 	%f497, %f467;
	mov.f32 	%f498, %f467;
	mov.f32 	%f499, %f467;
	mov.f32 	%f500, %f467;
	mov.f32 	%f501, %f467;
	mov.f32 	%f502, %f467;
	mov.f32 	%f503, %f467;
	mov.f32 	%f504, %f467;
	mov.f32 	%f505, %f467;
	mov.f32 	%f506, %f467;
	mov.f32 	%f507, %f467;
	mov.f32 	%f508, %f467;
	mov.f32 	%f509, %f467;
	mov.f32 	%f510, %f467;
	mov.f32 	%f511, %f467;
	mov.f32 	%f512, %f467;
	mov.f32 	%f513, %f467;
	mov.f32 	%f514, %f467;
	mov.f32 	%f515, %f467;
	mov.f32 	%f516, %f467;
	mov.f32 	%f517, %f467;
	mov.f32 	%f518, %f467;
	mov.f32 	%f519, %f467;
	mov.f32 	%f520, %f467;
	mov.f32 	%f521, %f467;
	mov.f32 	%f522, %f467;
	mov.f32 	%f523, %f467;
	mov.f32 	%f524, %f467;
	mov.f32 	%f525, %f467;
	mov.f32 	%f526, %f467;
	mov.f32 	%f527, %f467;
	mov.f32 	%f528, %f467;
	mov.f32 	%f529, %f467;
	mov.f32 	%f530, %f467;
	@%p1 bra 	$L__BB2_9;
	ld.param.u32 	%r72, [_Z17MatrixMulV3KernelPfS_S_iii_param_5];
	shr.s32 	%r11, %r72, 31;
	shr.u32 	%r12, %r11, 29;
	add.s32 	%r13, %r72, %r12;
	shr.s32 	%r1, %r13, 3;
	mov.b32 	%r76, 0;
	mov.f32 	%f467, 0f00000000;
	mov.u32 	%r14, %tid.y;
	mov.u32 	%r16, %tid.x;
	shl.b32 	%r17, %r16, 3;
$L__BB2_2:
	setp.ne.s32 	%p2, %r14, 0;
	@%p2 bra 	$L__BB2_4;
	ld.param.u32 	%r73, [_Z17MatrixMulV3KernelPfS_S_iii_param_5];
	ld.param.u64 	%rd43, [_Z17MatrixMulV3KernelPfS_S_iii_param_0];
	shl.b32 	%r15, %r76, 3;
	mov.u32 	%r18, %ctaid.y;
	mov.u32 	%r19, %ntid.y;
	mov.u32 	%r20, %tid.y;
	mad.lo.s32 	%r21, %r18, %r19, %r20;
	shl.b32 	%r22, %r21, 3;
	add.s32 	%r23, %r22, %r17;
	mad.lo.s32 	%r24, %r23, %r73, %r15;
	cvta.to.global.u64 	%rd4, %rd43;
	mul.wide.u32 	%rd5, %r24, 4;
	add.s64 	%rd6, %rd4, %rd5;
	ld.global.f32 	%f259, [%rd6];
	shl.b32 	%r25, %r16, 8;
	mov.u32 	%r26, _ZZ17MatrixMulV3KernelPfS_S_iiiE3Mds;
	add.s32 	%r27, %r26, %r25;
	st.shared.f32 	[%r27], %f259;
	ld.global.f32 	%f260, [%rd6+4];
	st.shared.f32 	[%r27+4], %f260;
	ld.global.f32 	%f261, [%rd6+8];
	st.shared.f32 	[%r27+8], %f261;
	ld.global.f32 	%f262, [%rd6+12];
	st.shared.f32 	[%r27+12], %f262;
	ld.global.f32 	%f263, [%rd6+16];
	st.shared.f32 	[%r27+16], %f263;
	ld.global.f32 	%f264, [%rd6+20];
	st.shared.f32 	[%r27+20], %f264;
	ld.global.f32 	%f265, [%rd6+24];
	st.shared.f32 	[%r27+24], %f265;
	ld.global.f32 	%f266, [%rd6+28];
	st.shared.f32 	[%r27+28], %f266;
	add.s32 	%r28, %r24, %r73;
	mul.wide.u32 	%rd7, %r28, 4;
	add.s64 	%rd8, %rd4, %rd7;
	ld.global.f32 	%f267, [%rd8];
	st.shared.f32 	[%r27+32], %f267;
	ld.global.f32 	%f268, [%rd8+4];
	st.shared.f32 	[%r27+36], %f268;
	ld.global.f32 	%f269, [%rd8+8];
	st.shared.f32 	[%r27+40], %f269;
	ld.global.f32 	%f270, [%rd8+12];
	st.shared.f32 	[%r27+44], %f270;
	ld.global.f32 	%f271, [%rd8+16];
	st.shared.f32 	[%r27+48], %f271;
	ld.global.f32 	%f272, [%rd8+20];
	st.shared.f32 	[%r27+52], %f272;
	ld.global.f32 	%f273, [%rd8+24];
	st.shared.f32 	[%r27+56], %f273;
	ld.global.f32 	%f274, [%rd8+28];
	st.shared.f32 	[%r27+60], %f274;
	add.s32 	%r29, %r28, %r73;
	mul.wide.u32 	%rd9, %r29, 4;
	add.s64 	%rd10, %rd4, %rd9;
	ld.global.f32 	%f275, [%rd10];
	st.shared.f32 	[%r27+64], %f275;
	ld.global.f32 	%f276, [%rd10+4];
	st.shared.f32 	[%r27+68], %f276;
	ld.global.f32 	%f277, [%rd10+8];
	st.shared.f32 	[%r27+72], %f277;
	ld.global.f32 	%f278, [%rd10+12];
	st.shared.f32 	[%r27+76], %f278;
	ld.global.f32 	%f279, [%rd10+16];
	st.shared.f32 	[%r27+80], %f279;
	ld.global.f32 	%f280, [%rd10+20];
	st.shared.f32 	[%r27+84], %f280;
	ld.global.f32 	%f281, [%rd10+24];
	st.shared.f32 	[%r27+88], %f281;
	ld.global.f32 	%f282, [%rd10+28];
	st.shared.f32 	[%r27+92], %f282;
	add.s32 	%r30, %r29, %r73;
	mul.wide.u32 	%rd11, %r30, 4;
	add.s64 	%rd12, %rd4, %rd11;
	ld.global.f32 	%f283, [%rd12];
	st.shared.f32 	[%r27+96], %f283;
	ld.global.f32 	%f284, [%rd12+4];
	st.shared.f32 	[%r27+100], %f284;
	ld.global.f32 	%f285, [%rd12+8];
	st.shared.f32 	[%r27+104], %f285;
	ld.global.f32 	%f286, [%rd12+12];
	st.shared.f32 	[%r27+108], %f286;
	ld.global.f32 	%f287, [%rd12+16];
	st.shared.f32 	[%r27+112], %f287;
	ld.global.f32 	%f288, [%rd12+20];
	st.shared.f32 	[%r27+116], %f288;
	ld.global.f32 	%f289, [%rd12+24];
	st.shared.f32 	[%r27+120], %f289;
	ld.global.f32 	%f290, [%rd12+28];
	st.shared.f32 	[%r27+124], %f290;
	add.s32 	%r31, %r30, %r73;
	mul.wide.u32 	%rd13, %r31, 4;
	add.s64 	%rd14, %rd4, %rd13;
	ld.global.f32 	%f291, [%rd14];
	st.shared.f32 	[%r27+128], %f291;
	ld.global.f32 	%f292, [%rd14+4];
	st.shared.f32 	[%r27+132], %f292;
	ld.global.f32 	%f293, [%rd14+8];
	st.shared.f32 	[%r27+136], %f293;
	ld.global.f32 	%f294, [%rd14+12];
	st.shared.f32 	[%r27+140], %f294;
	ld.global.f32 	%f295, [%rd14+16];
	st.shared.f32 	[%r27+144], %f295;
	ld.global.f32 	%f296, [%rd14+20];
	st.shared.f32 	[%r27+148], %f296;
	ld.global.f32 	%f297, [%rd14+24];
	st.shared.f32 	[%r27+152], %f297;
	ld.global.f32 	%f298, [%rd14+28];
	st.shared.f32 	[%r27+156], %f298;
	add.s32 	%r32, %r31, %r73;
	mul.wide.u32 	%rd15, %r32, 4;
	add.s64 	%rd16, %rd4, %rd15;
	ld.global.f32 	%f299, [%rd16];
	st.shared.f32 	[%r27+160], %f299;
	ld.global.f32 	%f300, [%rd16+4];
	st.shared.f32 	[%r27+164], %f300;
	ld.global.f32 	%f301, [%rd16+8];
	st.shared.f32 	[%r27+168], %f301;
	ld.global.f32 	%f302, [%rd16+12];
	st.shared.f32 	[%r27+172], %f302;
	ld.global.f32 	%f303, [%rd16+16];
	st.shared.f32 	[%r27+176], %f303;
	ld.global.f32 	%f304, [%rd16+20];
	st.shared.f32 	[%r27+180], %f304;
	ld.global.f32 	%f305, [%rd16+24];
	st.shared.f32 	[%r27+184], %f305;
	ld.global.f32 	%f306, [%rd16+28];
	st.shared.f32 	[%r27+188], %f306;
	add.s32 	%r33, %r32, %r73;
	mul.wide.u32 	%rd17, %r33, 4;
	add.s64 	%rd18, %rd4, %rd17;
	ld.global.f32 	%f307, [%rd18];
	st.shared.f32 	[%r27+192], %f307;
	ld.global.f32 	%f308, [%rd18+4];
	st.shared.f32 	[%r27+196], %f308;
	ld.global.f32 	%f309, [%rd18+8];
	st.shared.f32 	[%r27+200], %f309;
	ld.global.f32 	%f310, [%rd18+12];
	st.shared.f32 	[%r27+204], %f310;
	ld.global.f32 	%f311, [%rd18+16];
	st.shared.f32 	[%r27+208], %f311;
	ld.global.f32 	%f312, [%rd18+20];
	st.shared.f32 	[%r27+212], %f312;
	ld.global.f32 	%f313, [%rd18+24];
	st.shared.f32 	[%r27+216], %f313;
	ld.global.f32 	%f314, [%rd18+28];
	st.shared.f32 	[%r27+220], %f314;
	add.s32 	%r34, %r33, %r73;
	mul.wide.u32 	%rd19, %r34, 4;
	add.s64 	%rd20, %rd4, %rd19;
	ld.global.f32 	%f315, [%rd20];
	st.shared.f32 	[%r27+224], %f315;
	ld.global.f32 	%f316, [%rd20+4];
	st.shared.f32 	[%r27+228], %f316;
	ld.global.f32 	%f317, [%rd20+8];
	st.shared.f32 	[%r27+232], %f317;
	ld.global.f32 	%f318, [%rd20+12];
	st.shared.f32 	[%r27+236], %f318;
	ld.global.f32 	%f319, [%rd20+16];
	st.shared.f32 	[%r27+240], %f319;
	ld.global.f32 	%f320, [%rd20+20];
	st.shared.f32 	[%r27+244], %f320;
	ld.global.f32 	%f321, [%rd20+24];
	st.shared.f32 	[%r27+248], %f321;
	ld.global.f32 	%f322, [%rd20+28];
	st.shared.f32 	[%r27+252], %f322;
$L__BB2_4:
	mov.u32 	%r35, %tid.x;
	setp.ne.s32 	%p3, %r35, 0;
	@%p3 bra 	$L__BB2_6;
	ld.param.u32 	%r74, [_Z17MatrixMulV3KernelPfS_S_iii_param_5];
	ld.param.u64 	%rd44, [_Z17MatrixMulV3KernelPfS_S_iii_param_1];
	mul.lo.s32 	%r36, %r76, %r74;
	shl.b32 	%r37, %r36, 3;
	mov.u32 	%r38, %ctaid.x;
	mov.u32 	%r39, %ntid.x;
	mad.lo.s32 	%r41, %r38, %r39, %r35;
	shl.b32 	%r42, %r41, 3;
	add.s32 	%r43, %r37, %r42;
	mov.u32 	%r44, %tid.y;
	shl.b32 	%r45, %r44, 3;
	add.s32 	%r46, %r43, %r45;
	cvta.to.global.u64 	%rd21, %rd44;
	mul.wide.s32 	%rd22, %r46, 4;
	add.s64 	%rd23, %rd21, %rd22;
	ld.global.f32 	%f323, [%rd23];
	shl.b32 	%r47, %r44, 5;
	mov.u32 	%r48, _ZZ17MatrixMulV3KernelPfS_S_iiiE3Nds;
	add.s32 	%r49, %r48, %r47;
	st.shared.f32 	[%r49], %f323;
	ld.global.f32 	%f324, [%rd23+4];
	st.shared.f32 	[%r49+4], %f324;
	ld.global.f32 	%f325, [%rd23+8];
	st.shared.f32 	[%r49+8], %f325;
	ld.global.f32 	%f326, [%rd23+12];
	st.shared.f32 	[%r49+12], %f326;
	ld.global.f32 	%f327, [%rd23+16];
	st.shared.f32 	[%r49+16], %f327;
	ld.global.f32 	%f328, [%rd23+20];
	st.shared.f32 	[%r49+20], %f328;
	ld.global.f32 	%f329, [%rd23+24];
	st.shared.f32 	[%r49+24], %f329;
	ld.global.f32 	%f330, [%rd23+28];
	st.shared.f32 	[%r49+28], %f330;
	mul.wide.u32 	%rd24, %r74, 4;
	add.s64 	%rd25, %rd23, %rd24;
	ld.global.f32 	%f331, [%rd25];
	st.shared.f32 	[%r49+512], %f331;
	ld.global.f32 	%f332, [%rd25+4];
	st.shared.f32 	[%r49+516], %f332;
	ld.global.f32 	%f333, [%rd25+8];
	st.shared.f32 	[%r49+520], %f333;
	ld.global.f32 	%f334, [%rd25+12];
	st.shared.f32 	[%r49+524], %f334;
	ld.global.f32 	%f335, [%rd25+16];
	st.shared.f32 	[%r49+528], %f335;
	ld.global.f32 	%f336, [%rd25+20];
	st.shared.f32 	[%r49+532], %f336;
	ld.global.f32 	%f337, [%rd25+24];
	st.shared.f32 	[%r49+536], %f337;
	ld.global.f32 	%f338, [%rd25+28];
	st.shared.f32 	[%r49+540], %f338;
	add.s64 	%rd26, %rd25, %rd24;
	ld.global.f32 	%f339, [%rd26];
	st.shared.f32 	[%r49+1024], %f339;
	ld.global.f32 	%f340, [%rd26+4];
	st.shared.f32 	[%r49+1028], %f340;
	ld.global.f32 	%f341, [%rd26+8];
	st.shared.f32 	[%r49+1032], %f341;
	ld.global.f32 	%f342, [%rd26+12];
	st.shared.f32 	[%r49+1036], %f342;
	ld.global.f32 	%f343, [%rd26+16];
	st.shared.f32 	[%r49+1040], %f343;
	ld.global.f32 	%f344, [%rd26+20];
	st.shared.f32 	[%r49+1044], %f344;
	ld.global.f32 	%f345, [%rd26+24];
	st.shared.f32 	[%r49+1048], %f345;
	ld.global.f32 	%f346, [%rd26+28];
	st.shared.f32 	[%r49+1052], %f346;
	add.s64 	%rd27, %rd26, %rd24;
	ld.global.f32 	%f347, [%rd27];
	st.shared.f32 	[%r49+1536], %f347;
	ld.global.f32 	%f348, [%rd27+4];
	st.shared.f32 	[%r49+1540], %f348;
	ld.global.f32 	%f349, [%rd27+8];
	st.shared.f32 	[%r49+1544], %f349;
	ld.global.f32 	%f350, [%rd27+12];
	st.shared.f32 	[%r49+1548], %f350;
	ld.global.f32 	%f351, [%rd27+16];
	st.shared.f32 	[%r49+1552], %f351;
	ld.global.f32 	%f352, [%rd27+20];
	st.shared.f32 	[%r49+1556], %f352;
	ld.global.f32 	%f353, [%rd27+24];
	st.shared.f32 	[%r49+1560], %f353;
	ld.global.f32 	%f354, [%rd27+28];
	st.shared.f32 	[%r49+1564], %f354;
	add.s64 	%rd28, %rd27, %rd24;
	ld.global.f32 	%f355, [%rd28];
	st.shared.f32 	[%r49+2048], %f355;
	ld.global.f32 	%f356, [%rd28+4];
	st.shared.f32 	[%r49+2052], %f356;
	ld.global.f32 	%f357, [%rd28+8];
	st.shared.f32 	[%r49+2056], %f357;
	ld.global.f32 	%f358, [%rd28+12];
	st.shared.f32 	[%r49+2060], %f358;
	ld.global.f32 	%f359, [%rd28+16];
	st.shared.f32 	[%r49+2064], %f359;
	ld.global.f32 	%f360, [%rd28+20];
	st.shared.f32 	[%r49+2068], %f360;
	ld.global.f32 	%f361, [%rd28+24];
	st.shared.f32 	[%r49+2072], %f361;
	ld.global.f32 	%f362, [%rd28+28];
	st.shared.f32 	[%r49+2076], %f362;
	add.s64 	%rd29, %rd28, %rd24;
	ld.global.f32 	%f363, [%rd29];
	st.shared.f32 	[%r49+2560], %f363;
	ld.global.f32 	%f364, [%rd29+4];
	st.shared.f32 	[%r49+2564], %f364;
	ld.global.f32 	%f365, [%rd29+8];
	st.shared.f32 	[%r49+2568], %f365;
	ld.global.f32 	%f366, [%rd29+12];
	st.shared.f32 	[%r49+2572], %f366;
	ld.global.f32 	%f367, [%rd29+16];
	st.shared.f32 	[%r49+2576], %f367;
	ld.global.f32 	%f368, [%rd29+20];
	st.shared.f32 	[%r49+2580], %f368;
	ld.global.f32 	%f369, [%rd29+24];
	st.shared.f32 	[%r49+2584], %f369;
	ld.global.f32 	%f370, [%rd29+28];
	st.shared.f32 	[%r49+2588], %f370;
	add.s64 	%rd30, %rd29, %rd24;
	ld.global.f32 	%f371, [%rd30];
	st.shared.f32 	[%r49+3072], %f371;
	ld.global.f32 	%f372, [%rd30+4];
	st.shared.f32 	[%r49+3076], %f372;
	ld.global.f32 	%f373, [%rd30+8];
	st.shared.f32 	[%r49+3080], %f373;
	ld.global.f32 	%f374, [%rd30+12];
	st.shared.f32 	[%r49+3084], %f374;
	ld.global.f32 	%f375, [%rd30+16];
	st.shared.f32 	[%r49+3088], %f375;
	ld.global.f32 	%f376, [%rd30+20];
	st.shared.f32 	[%r49+3092], %f376;
	ld.global.f32 	%f377, [%rd30+24];
	st.shared.f32 	[%r49+3096], %f377;
	ld.global.f32 	%f378, [%rd30+28];
	st.shared.f32 	[%r49+3100], %f378;
	add.s64 	%rd31, %rd30, %rd24;
	ld.global.f32 	%f379, [%rd31];
	st.shared.f32 	[%r49+3584], %f379;
	ld.global.f32 	%f380, [%rd31+4];
	st.shared.f32 	[%r49+3588], %f380;
	ld.global.f32 	%f381, [%rd31+8];
	st.shared.f32 	[%r49+3592], %f381;
	ld.global.f32 	%f382, [%rd31+12];
	st.shared.f32 	[%r49+3596], %f382;
	ld.global.f32 	%f383, [%rd31+16];
	st.shared.f32 	[%r49+3600], %f383;
	ld.global.f32 	%f384, [%rd31+20];
	st.shared.f32 	[%r49+3604], %f384;
	ld.global.f32 	%f385, [%rd31+24];
	st.shared.f32 	[%r49+3608], %f385;
	ld.global.f32 	%f386, [%rd31+28];
	st.shared.f32 	[%r49+3612], %f386;
$L__BB2_6:
	mov.u32 	%r51, %tid.y;
	shl.b32 	%r52, %r51, 8;
	mov.u32 	%r53, _ZZ17MatrixMulV3KernelPfS_S_iiiE3Mds;
	add.s32 	%r54, %r52, %r53;
	add.s32 	%r77, %r54, 128;
	bar.sync 	0;
	mov.b32 	%r78, 16;
$L__BB2_7:
	ld.shared.f32 	%f387, [%r77+-128];
	ld.shared.f32 	%f388, [%r77+-96];
	ld.shared.f32 	%f389, [%r77+-64];
	ld.shared.f32 	%f390, [%r77+-32];
	ld.shared.f32 	%f391, [%r77];
	ld.shared.f32 	%f392, [%r77+32];
	ld.shared.f32 	%f393, [%r77+64];
	ld.shared.f32 	%f394, [%r77+96];
	mov.u32 	%r55, %tid.x;
	shl.b32 	%r56, %r55, 5;
	mov.u32 	%r57, _ZZ17MatrixMulV3KernelPfS_S_iiiE3Nds;
	add.s32 	%r58, %r57, %r56;
	add.s32 	%r59, %r58, %r78;
	ld.shared.f32 	%f395, [%r59+-16];
	ld.shared.f32 	%f396, [%r59+-12];
	ld.shared.f32 	%f397, [%r59+-8];
	ld.shared.f32 	%f398, [%r59+-4];
	ld.shared.f32 	%f399, [%r59];
	ld.shared.f32 	%f400, [%r59+4];
	ld.shared.f32 	%f401, [%r59+8];
	ld.shared.f32 	%f402, [%r59+12];
	fma.rn.f32 	%f530, %f387, %f395, %f530;
	fma.rn.f32 	%f529, %f387, %f396, %f529;
	fma.rn.f32 	%f528, %f387, %f397, %f528;
	fma.rn.f32 	%f527, %f387, %f398, %f527;
	fma.rn.f32 	%f526, %f387, %f399, %f526;
	fma.rn.f32 	%f525, %f387, %f400, %f525;
	fma.rn.f32 	%f524, %f387, %f401, %f524;
	fma.rn.f32 	%f523, %f387, %f402, %f523;
	fma.rn.f32 	%f522, %f388, %f395, %f522;
	fma.rn.f32 	%f521, %f388, %f396, %f521;
	fma.rn.f32 	%f520, %f388, %f397, %f520;
	fma.rn.f32 	%f519, %f388, %f398, %f519;
	fma.rn.f32 	%f518, %f388, %f399, %f518;
	fma.rn.f32 	%f517, %f388, %f400, %f517;
	fma.rn.f32 	%f516, %f388, %f401, %f516;
	fma.rn.f32 	%f515, %f388, %f402, %f515;
	fma.rn.f32 	%f514, %f389, %f395, %f514;
	fma.rn.f32 	%f513, %f389, %f396, %f513;
	fma.rn.f32 	%f512, %f389, %f397, %f512;
	fma.rn.f32 	%f511, %f389, %f398, %f511;
	fma.rn.f32 	%f510, %f389, %f399, %f510;
	fma.rn.f32 	%f509, %f389, %f400, %f509;
	fma.rn.f32 	%f508, %f389, %f401, %f508;
	fma.rn.f32 	%f507, %f389, %f402, %f507;
	fma.rn.f32 	%f506, %f390, %f395, %f506;
	fma.rn.f32 	%f505, %f390, %f396, %f505;
	fma.rn.f32 	%f504, %f390, %f397, %f504;
	fma.rn.f32 	%f503, %f390, %f398, %f503;
	fma.rn.f32 	%f502, %f390, %f399, %f502;
	fma.rn.f32 	%f501, %f390, %f400, %f501;
	fma.rn.f32 	%f500, %f390, %f401, %f500;
	fma.rn.f32 	%f499, %f390, %f402, %f499;
	fma.rn.f32 	%f498, %f391, %f395, %f498;
	fma.rn.f32 	%f497, %f391, %f396, %f497;
	fma.rn.f32 	%f496, %f391, %f397, %f496;
	fma.rn.f32 	%f495, %f391, %f398, %f495;
	fma.rn.f32 	%f494, %f391, %f399, %f494;
	fma.rn.f32 	%f493, %f391, %f400, %f493;
	fma.rn.f32 	%f492, %f391, %f401, %f492;
	fma.rn.f32 	%f491, %f391, %f402, %f491;
	fma.rn.f32 	%f490, %f392, %f395, %f490;
	fma.rn.f32 	%f489, %f392, %f396, %f489;
	fma.rn.f32 	%f488, %f392, %f397, %f488;
	fma.rn.f32 	%f487, %f392, %f398, %f487;
	fma.rn.f32 	%f486, %f392, %f399, %f486;
	fma.rn.f32 	%f485, %f392, %f400, %f485;
	fma.rn.f32 	%f484, %f392, %f401, %f484;
	fma.rn.f32 	%f483, %f392, %f402, %f483;
	fma.rn.f32 	%f482, %f393, %f395, %f482;
	fma.rn.f32 	%f481, %f393, %f396, %f481;
	fma.rn.f32 	%f480, %f393, %f397, %f480;
	fma.rn.f32 	%f479, %f393, %f398, %f479;
	fma.rn.f32 	%f478, %f393, %f399, %f478;
	fma.rn.f32 	%f477, %f393, %f400, %f477;
	fma.rn.f32 	%f476, %f393, %f401, %f476;
	fma.rn.f32 	%f475, %f393, %f402, %f475;
	fma.rn.f32 	%f474, %f394, %f395, %f474;
	fma.rn.f32 	%f473, %f394, %f396, %f473;
	fma.rn.f32 	%f472, %f394, %f397, %f472;
	fma.rn.f32 	%f471, %f394, %f398, %f471;
	fma.rn.f32 	%f470, %f394, %f399, %f470;
	fma.rn.f32 	%f469, %f394, %f400, %f469;
	fma.rn.f32 	%f468, %f394, %f401, %f468;
	fma.rn.f32 	%f467, %f394, %f402, %f467;
	add.s32 	%r78, %r78, 512;
	add.s32 	%r77, %r77, 4;
	setp.ne.s32 	%p4, %r78, 4112;
	@%p4 bra 	$L__BB2_7;
	bar.sync 	0;
	add.s32 	%r76, %r76, 1;
	setp.ne.s32 	%p5, %r76, %r1;
	@%p5 bra 	$L__BB2_2;
$L__BB2_9:
	ld.param.u32 	%r75, [_Z17MatrixMulV3KernelPfS_S_iii_param_5];
	ld.param.u64 	%rd45, [_Z17MatrixMulV3KernelPfS_S_iii_param_2];
	cvta.to.global.u64 	%rd32, %rd45;
	mov.u32 	%r60, %ctaid.y;
	mov.u32 	%r61, %ntid.y;
	mov.u32 	%r62, %tid.y;
	mad.lo.s32 	%r63, %r60, %r61, %r62;
	mul.lo.s32 	%r64, %r63, %r75;
	shl.b32 	%r65, %r64, 3;
	mov.u32 	%r66, %ctaid.x;
	mov.u32 	%r67, %ntid.x;
	mov.u32 	%r68, %tid.x;
	mad.lo.s32 	%r69, %r66, %r67, %r68;
	shl.b32 	%r70, %r69, 3;
	add.s32 	%r71, %r65, %r70;
	mul.wide.s32 	%rd33, %r71, 4;
	add.s64 	%rd34, %rd32, %rd33;
	st.global.f32 	[%rd34], %f530;
	st.global.f32 	[%rd34+4], %f529;
	st.global.f32 	[%rd34+8], %f528;
	st.global.f32 	[%rd34+12], %f527;
	st.global.f32 	[%rd34+16], %f526;
	st.global.f32 	[%rd34+20], %f525;
	st.global.f32 	[%rd34+24], %f524;
	st.global.f32 	[%rd34+28], %f523;
	mul.wide.s32 	%rd35, %r75, 4;
	add.s64 	%rd36, %rd34, %rd35;
	st.global.f32 	[%rd36], %f522;
	st.global.f32 	[%rd36+4], %f521;
	st.global.f32 	[%rd36+8], %f520;
	st.global.f32 	[%rd36+12], %f519;
	st.global.f32 	[%rd36+16], %f518;
	st.global.f32 	[%rd36+20], %f517;
	st.global.f32 	[%rd36+24], %f516;
	st.global.f32 	[%rd36+28], %f515;
	add.s64 	%rd37, %rd36, %rd35;
	st.global.f32 	[%rd37], %f514;
	st.global.f32 	[%rd37+4], %f513;
	st.global.f32 	[%rd37+8], %f512;
	st.global.f32 	[%rd37+12], %f511;
	st.global.f32 	[%rd37+16], %f510;
	st.global.f32 	[%rd37+20], %f509;
	st.global.f32 	[%rd37+24], %f508;
	st.global.f32 	[%rd37+28], %f507;
	add.s64 	%rd38, %rd37, %rd35;
	st.global.f32 	[%rd38], %f506;
	st.global.f32 	[%rd38+4], %f505;
	st.global.f32 	[%rd38+8], %f504;
	st.global.f32 	[%rd38+12], %f503;
	st.global.f32 	[%rd38+16], %f502;
	st.global.f32 	[%rd38+20], %f501;
	st.global.f32 	[%rd38+24], %f500;
	st.global.f32 	[%rd38+28], %f499;
	add.s64 	%rd39, %rd38, %rd35;
	st.global.f32 	[%rd39], %f498;
	st.global.f32 	[%rd39+4], %f497;
	st.global.f32 	[%rd39+8], %f496;
	st.global.f32 	[%rd39+12], %f495;
	st.global.f32 	[%rd39+16], %f494;
	st.global.f32 	[%rd39+20], %f493;
	st.global.f32 	[%rd39+24], %f492;
	st.global.f32 	[%rd39+28], %f491;
	add.s64 	%rd40, %rd39, %rd35;
	st.global.f32 	[%rd40], %f490;
	st.global.f32 	[%rd40+4], %f489;
	st.global.f32 	[%rd40+8], %f488;
	st.global.f32 	[%rd40+12], %f487;
	st.global.f32 	[%rd40+16], %f486;
	st.global.f32 	[%rd40+20], %f485;
	st.global.f32 	[%rd40+24], %f484;
	st.global.f32 	[%rd40+28], %f483;
	add.s64 	%rd41, %rd40, %rd35;
	st.global.f32 	[%rd41], %f482;
	st.global.f32 	[%rd41+4], %f481;
	st.global.f32 	[%rd41+8], %f480;
	st.global.f32 	[%rd41+12], %f479;
	st.global.f32 	[%rd41+16], %f478;
	st.global.f32 	[%rd41+20], %f477;
	st.global.f32 	[%rd41+24], %f476;
	st.global.f32 	[%rd41+28], %f475;
	add.s64 	%rd42, %rd41, %rd35;
	st.global.f32 	[%rd42], %f474;
	st.global.f32 	[%rd42+4], %f473;
	st.global.f32 	[%rd42+8], %f472;
	st.global.f32 	[%rd42+12], %f471;
	st.global.f32 	[%rd42+16], %f470;
	st.global.f32 	[%rd42+20], %f469;
	st.global.f32 	[%rd42+24], %f468;
	st.global.f32 	[%rd42+28], %f467;
	ret;

}
	// .globl	_Z17MatrixMulV4KernelPfS_S_iii
.visible .entry _Z17MatrixMulV4KernelPfS_S_iii(
	.param .u64 .ptr .align 1 _Z17MatrixMulV4KernelPfS_S_iii_param_0,
	.param .u64 .ptr .align 1 _Z17MatrixMulV4KernelPfS_S_iii_param_1,
	.param .u64 .ptr .align 1 _Z17MatrixMulV4KernelPfS_S_iii_param_2,
	.param .u32 _Z17MatrixMulV4KernelPfS_S_iii_param_3,
	.param .u32 _Z17MatrixMulV4KernelPfS_S_iii_param_4,
	.param .u32 _Z17MatrixMulV4KernelPfS_S_iii_param_5
)
{
	.reg .pred 	%p<10>;
	.reg .b32 	%r<98>;
	.reg .b32 	%f<723>;
	.reg .b64 	%rd<69>;
	// demoted variable
	.shared .align 4 .b8 _ZZ17MatrixMulV4KernelPfS_S_iiiE3Mds[8192];
	// demoted variable
	.shared .align 4 .b8 _ZZ17MatrixMulV4KernelPfS_S_iiiE3Nds[8192];
	ld.param.u64 	%rd18, [_Z17MatrixMulV4KernelPfS_S_iii_param_0];
	ld.param.u64 	%rd16, [_Z17MatrixMulV4KernelPfS_S_iii_param_1];
	ld.param.u32 	%r20, [_Z17MatrixMulV4KernelPfS_S_iii_param_5];
	cvta.to.global.u64 	%rd1, %rd18;
	mov.u32 	%r21, %ctaid.x;
	mov.u32 	%r22, %ctaid.y;
	mov.u32 	%r1, %tid.x;
	mov.u32 	%r2, %tid.y;
	mov.u32 	%r23, %ntid.y;
	mad.lo.s32 	%r24, %r22, %r23, %r2;
	shl.b32 	%r3, %r24, 3;
	mov.u32 	%r25, %ntid.x;
	mad.lo.s32 	%r26, %r21, %r25, %r1;
	shl.b32 	%r4, %r26, 3;
	shr.s32 	%r27, %r20, 31;
	shr.u32 	%r28, %r27, 29;
	add.s32 	%r29, %r20, %r28;
	shr.s32 	%r5, %r29, 3;
	setp.lt.s32 	%p1, %r20, 8;
	mov.f32 	%f595, 0f00000000;
	mov.f32 	%f596, %f595;
	mov.f32 	%f597, %f595;
	mov.f32 	%f598, %f595;
	mov.f32 	%f599, %f595;
	mov.f32 	%f600, %f595;
	mov.f32 	%f601, %f595;
	mov.f32 	%f602, %f595;
	mov.f32 	%f603, %f595;
	mov.f32 	%f604, %f595;
	mov.f32 	%f605, %f595;
	mov.f32 	%f606, %f595;
	mov.f32 	%f607, %f595;
	mov.f32 	%f608, %f595;
	mov.f32 	%f609, %f595;
	mov.f32 	%f610, %f595;
	mov.f32 	%f611, %f595;
	mov.f32 	%f612, %f595;
	mov.f32 	%f613, %f595;
	mov.f32 	%f614, %f595;
	mov.f32 	%f615, %f595;
	mov.f32 	%f616, %f595;
	mov.f32 	%f617, %f595;
	mov.f32 	%f618, %f595;
	mov.f32 	%f619, %f595;
	mov.f32 	%f620, %f595;
	mov.f32 	%f621, %f595;
	mov.f32 	%f622, %f595;
	mov.f32 	%f623, %f595;
	mov.f32 	%f624, %f595;
	mov.f32 	%f625, %f595;
	mov.f32 	%f626, %f595;
	mov.f32 	%f627, %f595;
	mov.f32 	%f628, %f595;
	mov.f32 	%f629, %f595;
	mov.f32 	%f630, %f595;
	mov.f32 	%f631, %f595;
	mov.f32 	%f632, %f595;
	mov.f32 	%f633, %f595;
	mov.f32 	%f634, %f595;
	mov.f32 	%f635, %f595;
	mov.f32 	%f636, %f595;
	mov.f32 	%f637, %f595;
	mov.f32 	%f638, %f595;
	mov.f32 	%f639, %f595;
	mov.f32 	%f640, %f595;
	mov.f32 	%f641, %f595;
	mov.f32 	%f642, %f595;
	mov.f32 	%f643, %f595;
	mov.f32 	%f644, %f595;
	mov.f32 	%f645, %f595;
	mov.f32 	%f646, %f595;
	mov.f32 	%f647, %f595;
	mov.f32 	%f648, %f595;
	mov.f32 	%f649, %f595;
	mov.f32 	%f650, %f595;
	mov.f32 	%f651, %f595;
	mov.f32 	%f652, %f595;
	mov.f32 	%f653, %f595;
	mov.f32 	%f654, %f595;
	mov.f32 	%f655, %f595;
	mov.f32 	%f656, %f595;
	mov.f32 	%f657, %f595;
	mov.f32 	%f658, %f595;
	@%p1 bra 	$L__BB3_16;
	cvta.to.global.u64 	%rd19, %rd16;
	shl.b32 	%r6, %r1, 3;
	shl.b32 	%r7, %r2, 3;
	add.s32 	%r31, %r3, %r6;
	mul.lo.s32 	%r8, %r31, %r20;
	add.s32 	%r32, %r8, %r20;
	mul.wide.u32 	%rd20, %r32, 4;
	add.s64 	%rd2, %rd1, %rd20;
	add.s32 	%r33, %r31, 2;
	mul.lo.s32 	%r34, %r33, %r20;
	mul.wide.u32 	%rd21, %r34, 4;
	add.s64 	%rd3, %rd1, %rd21;
	add.s32 	%r35, %r31, 3;
	mul.lo.s32 	%r36, %r35, %r20;
	mul.wide.u32 	%rd22, %r36, 4;
	add.s64 	%rd4, %rd1, %rd22;
	add.s32 	%r37, %r31, 4;
	mul.lo.s32 	%r38, %r37, %r20;
	mul.wide.u32 	%rd23, %r38, 4;
	add.s64 	%rd5, %rd1, %rd23;
	add.s32 	%r39, %r31, 5;
	mul.lo.s32 	%r40, %r39, %r20;
	mul.wide.u32 	%rd24, %r40, 4;
	add.s64 	%rd6, %rd1, %rd24;
	add.s32 	%r41, %r31, 7;
	mul.lo.s32 	%r42, %r41, %r20;
	mul.wide.u32 	%rd25, %r42, 4;
	add.s64 	%rd7, %rd1, %rd25;
	add.s32 	%r43, %r4, %r7;
	mul.wide.s32 	%rd26, %r43, 4;
	add.s64 	%rd8, %rd19, %rd26;
	mul.wide.u32 	%rd9, %r20, 4;
	add.s64 	%rd10, %rd8, %rd9;
	add.s64 	%rd11, %rd10, %rd9;
	add.s64 	%rd12, %rd11, %rd9;
	add.s64 	%rd13, %rd12, %rd9;
	add.s64 	%rd14, %rd13, %rd9;
	add.s64 	%rd15, %rd14, %rd9;
	mov.b32 	%r93, 0;
	mov.f32 	%f595, 0f00000000;
	mov.u32 	%r94, %r93;
$L__BB3_2:
	setp.ne.s32 	%p2, %r94, 0;
	@%p2 bra 	$L__BB3_7;
	setp.ne.s32 	%p3, %r2, 0;
	@%p3 bra 	$L__BB3_5;
	shl.b32 	%r44, %r93, 12;
	xor.b32  	%r45, %r44, 4096;
	mov.u32 	%r46, _ZZ17MatrixMulV4KernelPfS_S_iiiE3Mds;
	add.s32 	%r47, %r46, %r45;
	shl.b32 	%r48, %r6, 5;
	add.s32 	%r49, %r47, %r48;
	mul.wide.u32 	%rd27, %r8, 4;
	add.s64 	%rd28, %rd1, %rd27;
	ld.global.f32 	%f259, [%rd28];
	st.shared.f32 	[%r49], %f259;
	ld.global.f32 	%f260, [%rd28+4];
	st.shared.f32 	[%r49+4], %f260;
	ld.global.f32 	%f261, [%rd28+8];
	st.shared.f32 	[%r49+8], %f261;
	ld.global.f32 	%f262, [%rd28+12];
	st.shared.f32 	[%r49+12], %f262;
	ld.global.f32 	%f263, [%rd28+16];
	st.shared.f32 	[%r49+16], %f263;
	ld.global.f32 	%f264, [%rd28+20];
	st.shared.f32 	[%r49+20], %f264;
	ld.global.f32 	%f265, [%rd28+24];
	st.shared.f32 	[%r49+24], %f265;
	ld.global.f32 	%f266, [%rd28+28];
	st.shared.f32 	[%r49+28], %f266;
	ld.global.f32 	%f267, [%rd2];
	st.shared.f32 	[%r49+32], %f267;
	ld.global.f32 	%f268, [%rd2+4];
	st.shared.f32 	[%r49+36], %f268;
	ld.global.f32 	%f269, [%rd2+8];
	st.shared.f32 	[%r49+40], %f269;
	ld.global.f32 	%f270, [%rd2+12];
	st.shared.f32 	[%r49+44], %f270;
	ld.global.f32 	%f271, [%rd2+16];
	st.shared.f32 	[%r49+48], %f271;
	ld.global.f32 	%f272, [%rd2+20];
	st.shared.f32 	[%r49+52], %f272;
	ld.global.f32 	%f273, [%rd2+24];
	st.shared.f32 	[%r49+56], %f273;
	ld.global.f32 	%f274, [%rd2+28];
	st.shared.f32 	[%r49+60], %f274;
	ld.global.f32 	%f275, [%rd3];
	st.shared.f32 	[%r49+64], %f275;
	ld.global.f32 	%f276, [%rd3+4];
	st.shared.f32 	[%r49+68], %f276;
	ld.global.f32 	%f277, [%rd3+8];
	st.shared.f32 	[%r49+72], %f277;
	ld.global.f32 	%f278, [%rd3+12];
	st.shared.f32 	[%r49+76], %f278;
	ld.global.f32 	%f279, [%rd3+16];
	st.shared.f32 	[%r49+80], %f279;
	ld.global.f32 	%f280, [%rd3+20];
	st.shared.f32 	[%r49+84], %f280;
	ld.global.f32 	%f281, [%rd3+24];
	st.shared.f32 	[%r49+88], %f281;
	ld.global.f32 	%f282, [%rd3+28];
	st.shared.f32 	[%r49+92], %f282;
	ld.global.f32 	%f283, [%rd4];
	st.shared.f32 	[%r49+96], %f283;
	ld.global.f32 	%f284, [%rd4+4];
	st.shared.f32 	[%r49+100], %f284;
	ld.global.f32 	%f285, [%rd4+8];
	st.shared.f32 	[%r49+104], %f285;
	ld.global.f32 	%f286, [%rd4+12];
	st.shared.f32 	[%r49+108], %f286;
	ld.global.f32 	%f287, [%rd4+16];
	st.shared.f32 	[%r49+112], %f287;
	ld.global.f32 	%f288, [%rd4+20];
	st.shared.f32 	[%r49+116], %f288;
	ld.global.f32 	%f289, [%rd4+24];
	st.shared.f32 	[%r49+120], %f289;
	ld.global.f32 	%f290, [%rd4+28];
	st.shared.f32 	[%r49+124], %f290;
	ld.global.f32 	%f291, [%rd5];
	st.shared.f32 	[%r49+128], %f291;
	ld.global.f32 	%f292, [%rd5+4];
	st.shared.f32 	[%r49+132], %f292;
	ld.global.f32 	%f293, [%rd5+8];
	st.shared.f32 	[%r49+136], %f293;
	ld.global.f32 	%f294, [%rd5+12];
	st.shared.f32 	[%r49+140], %f294;
	ld.global.f32 	%f295, [%rd5+16];
	st.shared.f32 	[%r49+144], %f295;
	ld.global.f32 	%f296, [%rd5+20];
	st.shared.f32 	[%r49+148], %f296;
	ld.global.f32 	%f297, [%rd5+24];
	st.shared.f32 	[%r49+152], %f297;
	ld.global.f32 	%f298, [%rd5+28];
	st.shared.f32 	[%r49+156], %f298;
	ld.global.f32 	%f299, [%rd6];
	st.shared.f32 	[%r49+160], %f299;
	ld.global.f32 	%f300, [%rd6+4];
	st.shared.f32 	[%r49+164], %f300;
	ld.global.f32 	%f301, [%rd6+8];
	st.shared.f32 	[%r49+168], %f301;
	ld.global.f32 	%f302, [%rd6+12];
	st.shared.f32 	[%r49+172], %f302;
	ld.global.f32 	%f303, [%rd6+16];
	st.shared.f32 	[%r49+176], %f303;
	ld.global.f32 	%f304, [%rd6+20];
	st.shared.f32 	[%r49+180], %f304;
	ld.global.f32 	%f305, [%rd6+24];
	st.shared.f32 	[%r49+184], %f305;
	ld.global.f32 	%f306, [%rd6+28];
	st.shared.f32 	[%r49+188], %f306;
	add.s32 	%r50, %r3, %r6;
	add.s32 	%r51, %r50, 6;
	mul.lo.s32 	%r52, %r51, %r20;
	mul.wide.u32 	%rd29, %r52, 4;
	add.s64 	%rd30, %rd1, %rd29;
	ld.global.f32 	%f307, [%rd30];
	st.shared.f32 	[%r49+192], %f307;
	ld.global.f32 	%f308, [%rd30+4];
	st.shared.f32 	[%r49+196], %f308;
	ld.global.f32 	%f309, [%rd30+8];
	st.shared.f32 	[%r49+200], %f309;
	ld.global.f32 	%f310, [%rd30+12];
	st.shared.f32 	[%r49+204], %f310;
	ld.global.f32 	%f311, [%rd30+16];
	st.shared.f32 	[%r49+208], %f311;
	ld.global.f32 	%f312, [%rd30+20];
	st.shared.f32 	[%r49+212], %f312;
	ld.global.f32 	%f313, [%rd30+24];
	st.shared.f32 	[%r49+216], %f313;
	ld.global.f32 	%f314, [%rd30+28];
	st.shared.f32 	[%r49+220], %f314;
	ld.global.f32 	%f315, [%rd7];
	st.shared.f32 	[%r49+224], %f315;
	ld.global.f32 	%f316, [%rd7+4];
	st.shared.f32 	[%r49+228], %f316;
	ld.global.f32 	%f317, [%rd7+8];
	st.shared.f32 	[%r49+232], %f317;
	ld.global.f32 	%f318, [%rd7+12];
	st.shared.f32 	[%r49+236], %f318;
	ld.global.f32 	%f319, [%rd7+16];
	st.shared.f32 	[%r49+240], %f319;
	ld.global.f32 	%f320, [%rd7+20];
	st.shared.f32 	[%r49+244], %f320;
	ld.global.f32 	%f321, [%rd7+24];
	st.shared.f32 	[%r49+248], %f321;
	ld.global.f32 	%f322, [%rd7+28];
	st.shared.f32 	[%r49+252], %f322;
$L__BB3_5:
	setp.ne.s32 	%p4, %r1, 0;
	@%p4 bra 	$L__BB3_7;
	shl.b32 	%r53, %r93, 12;
	xor.b32  	%r54, %r53, 4096;
	mov.u32 	%r55, _ZZ17MatrixMulV4KernelPfS_S_iiiE3Nds;
	add.s32 	%r56, %r55, %r54;
	ld.global.f32 	%f323, [%rd8];
	shl.b32 	%r57, %r7, 2;
	add.s32 	%r58, %r56, %r57;
	st.shared.f32 	[%r58], %f323;
	ld.global.f32 	%f324, [%rd8+4];
	st.shared.f32 	[%r58+4], %f324;
	ld.global.f32 	%f325, [%rd8+8];
	st.shared.f32 	[%r58+8], %f325;
	ld.global.f32 	%f326, [%rd8+12];
	st.shared.f32 	[%r58+12], %f326;
	ld.global.f32 	%f327, [%rd8+16];
	st.shared.f32 	[%r58+16], %f327;
	ld.global.f32 	%f328, [%rd8+20];
	st.shared.f32 	[%r58+20], %f328;
	ld.global.f32 	%f329, [%rd8+24];
	st.shared.f32 	[%r58+24], %f329;
	ld.global.f32 	%f330, [%rd8+28];
	st.shared.f32 	[%r58+28], %f330;
	ld.global.f32 	%f331, [%rd10];
	st.shared.f32 	[%r58+512], %f331;
	ld.global.f32 	%f332, [%rd10+4];
	st.shared.f32 	[%r58+516], %f332;
	ld.global.f32 	%f333, [%rd10+8];
	st.shared.f32 	[%r58+520], %f333;
	ld.global.f32 	%f334, [%rd10+12];
	st.shared.f32 	[%r58+524], %f334;
	ld.global.f32 	%f335, [%rd10+16];
	st.shared.f32 	[%r58+528], %f335;
	ld.global.f32 	%f336, [%rd10+20];
	st.shared.f32 	[%r58+532], %f336;
	ld.global.f32 	%f337, [%rd10+24];
	st.shared.f32 	[%r58+536], %f337;
	ld.global.f32 	%f338, [%rd10+28];
	st.shared.f32 	[%r58+540], %f338;
	ld.global.f32 	%f339, [%rd11];
	st.shared.f32 	[%r58+1024], %f339;
	ld.global.f32 	%f340, [%rd11+4];
	st.shared.f32 	[%r58+1028], %f340;
	ld.global.f32 	%f341, [%rd11+8];
	st.shared.f32 	[%r58+1032], %f341;
	ld.global.f32 	%f342, [%rd11+12];
	st.shared.f32 	[%r58+1036], %f342;
	ld.global.f32 	%f343, [%rd11+16];
	st.shared.f32 	[%r58+1040], %f343;
	ld.global.f32 	%f344, [%rd11+20];
	st.shared.f32 	[%r58+1044], %f344;
	ld.global.f32 	%f345, [%rd11+24];
	st.shared.f32 	[%r58+1048], %f345;
	ld.global.f32 	%f346, [%rd11+28];
	st.shared.f32 	[%r58+1052], %f346;
	ld.global.f32 	%f347, [%rd12];
	st.shared.f32 	[%r58+1536], %f347;
	ld.global.f32 	%f348, [%rd12+4];
	st.shared.f32 	[%r58+1540], %f348;
	ld.global.f32 	%f349, [%rd12+8];
	st.shared.f32 	[%r58+1544], %f349;
	ld.global.f32 	%f350, [%rd12+12];
	st.shared.f32 	[%r58+1548], %f350;
	ld.global.f32 	%f351, [%rd12+16];
	st.shared.f32 	[%r58+1552], %f351;
	ld.global.f32 	%f352, [%rd12+20];
	st.shared.f32 	[%r58+1556], %f352;
	ld.global.f32 	%f353, [%rd12+24];
	st.shared.f32 	[%r58+1560], %f353;
	ld.global.f32 	%f354, [%rd12+28];
	st.shared.f32 	[%r58+1564], %f354;
	ld.global.f32 	%f355, [%rd13];
	st.shared.f32 	[%r58+2048], %f355;
	ld.global.f32 	%f356, [%rd13+4];
	st.shared.f32 	[%r58+2052], %f356;
	ld.global.f32 	%f357, [%rd13+8];
	st.shared.f32 	[%r58+2056], %f357;
	ld.global.f32 	%f358, [%rd13+12];
	st.shared.f32 	[%r58+2060], %f358;
	ld.global.f32 	%f359, [%rd13+16];
	st.shared.f32 	[%r58+2064], %f359;
	ld.global.f32 	%f360, [%rd13+20];
	st.shared.f32 	[%r58+2068], %f360;
	ld.global.f32 	%f361, [%rd13+24];
	st.shared.f32 	[%r58+2072], %f361;
	ld.global.f32 	%f362, [%rd13+28];
	st.shared.f32 	[%r58+2076], %f362;
	ld.global.f32 	%f363, [%rd14];
	st.shared.f32 	[%r58+2560], %f363;
	ld.global.f32 	%f364, [%rd14+4];
	st.shared.f32 	[%r58+2564], %f364;
	ld.global.f32 	%f365, [%rd14+8];
	st.shared.f32 	[%r58+2568], %f365;
	ld.global.f32 	%f366, [%rd14+12];
	st.shared.f32 	[%r58+2572], %f366;
	ld.global.f32 	%f367, [%rd14+16];
	st.shared.f32 	[%r58+2576], %f367;
	ld.global.f32 	%f368, [%rd14+20];
	st.shared.f32 	[%r58+2580], %f368;
	ld.global.f32 	%f369, [%rd14+24];
	st.shared.f32 	[%r58+2584], %f369;
	ld.global.f32 	%f370, [%rd14+28];
	st.shared.f32 	[%r58+2588], %f370;
	ld.global.f32 	%f371, [%rd15];
	st.shared.f32 	[%r58+3072], %f371;
	ld.global.f32 	%f372, [%rd15+4];
	st.shared.f32 	[%r58+3076], %f372;
	ld.global.f32 	%f373, [%rd15+8];
	st.shared.f32 	[%r58+3080], %f373;
	ld.global.f32 	%f374, [%rd15+12];
	st.shared.f32 	[%r58+3084], %f374;
	ld.global.f32 	%f375, [%rd15+16];
	st.shared.f32 	[%r58+3088], %f375;
	ld.global.f32 	%f376, [%rd15+20];
	st.shared.f32 	[%r58+3092], %f376;
	ld.global.f32 	%f377, [%rd15+24];
	st.shared.f32 	[%r58+3096], %f377;
	ld.global.f32 	%f378, [%rd15+28];
	st.shared.f32 	[%r58+3100], %f378;
	add.s64 	%rd31, %rd15, %rd9;
	ld.global.f32 	%f379, [%rd31];
	st.shared.f32 	[%r58+3584], %f379;
	ld.global.f32 	%f380, [%rd31+4];
	st.shared.f32 	[%r58+3588], %f380;
	ld.global.f32 	%f381, [%rd31+8];
	st.shared.f32 	[%r58+3592], %f381;
	ld.global.f32 	%f382, [%rd31+12];
	st.shared.f32 	[%r58+3596], %f382;
	ld.global.f32 	%f383, [%rd31+16];
	st.shared.f32 	[%r58+3600], %f383;
	ld.global.f32 	%f384, [%rd31+20];
	st.shared.f32 	[%r58+3604], %f384;
	ld.global.f32 	%f385, [%rd31+24];
	st.shared.f32 	[%r58+3608], %f385;
	ld.global.f32 	%f386, [%rd31+28];
	st.shared.f32 	[%r58+3612], %f386;
$L__BB3_7:
	bar.sync 	0;
	xor.b32  	%r11, %r93, 1;
	shl.b32 	%r60, %r93, 12;
	xor.b32  	%r61, %r60, 4096;
	shl.b32 	%r62, %r1, 5;
	mov.u32 	%r63, _ZZ17MatrixMulV4KernelPfS_S_iiiE3Nds;
	add.s32 	%r64, %r63, %r62;
	add.s32 	%r12, %r64, %r61;
	shl.b32 	%r65, %r2, 8;
	mov.u32 	%r66, _ZZ17MatrixMulV4KernelPfS_S_iiiE3Mds;
	add.s32 	%r67, %r65, %r66;
	add.s32 	%r68, %r67, %r61;
	add.s32 	%r95, %r68, 128;
	mov.b32 	%r96, 16;
$L__BB3_8:
	ld.shared.f32 	%f387, [%r95+-128];
	ld.shared.f32 	%f388, [%r95+-96];
	ld.shared.f32 	%f389, [%r95+-64];
	ld.shared.f32 	%f390, [%r95+-32];
	ld.shared.f32 	%f391, [%r95];
	ld.shared.f32 	%f392, [%r95+32];
	ld.shared.f32 	%f393, [%r95+64];
	ld.shared.f32 	%f394, [%r95+96];
	add.s32 	%r69, %r12, %r96;
	ld.shared.f32 	%f395, [%r69+-16];
	ld.shared.f32 	%f396, [%r69+-12];
	ld.shared.f32 	%f397, [%r69+-8];
	ld.shared.f32 	%f398, [%r69+-4];
	ld.shared.f32 	%f399, [%r69];
	ld.shared.f32 	%f400, [%r69+4];
	ld.shared.f32 	%f401, [%r69+8];
	ld.shared.f32 	%f402, [%r69+12];
	fma.rn.f32 	%f658, %f387, %f395, %f658;
	fma.rn.f32 	%f657, %f387, %f396, %f657;
	fma.rn.f32 	%f656, %f387, %f397, %f656;
	fma.rn.f32 	%f655, %f387, %f398, %f655;
	fma.rn.f32 	%f654, %f387, %f399, %f654;
	fma.rn.f32 	%f653, %f387, %f400, %f653;
	fma.rn.f32 	%f652, %f387, %f401, %f652;
	fma.rn.f32 	%f651, %f387, %f402, %f651;
	fma.rn.f32 	%f650, %f388, %f395, %f650;
	fma.rn.f32 	%f649, %f388, %f396, %f649;
	fma.rn.f32 	%f648, %f388, %f397, %f648;
	fma.rn.f32 	%f647, %f388, %f398, %f647;
	fma.rn.f32 	%f646, %f388, %f399, %f646;
	fma.rn.f32 	%f645, %f388, %f400, %f645;
	fma.rn.f32 	%f644, %f388, %f401, %f644;
	fma.rn.f32 	%f643, %f388, %f402, %f643;
	fma.rn.f32 	%f642, %f389, %f395, %f642;
	fma.rn.f32 	%f641, %f389, %f396, %f641;
	fma.rn.f32 	%f640, %f389, %f397, %f640;
	fma.rn.f32 	%f639, %f389, %f398, %f639;
	fma.rn.f32 	%f638, %f389, %f399, %f638;
	fma.rn.f32 	%f637, %f389, %f400, %f637;
	fma.rn.f32 	%f636, %f389, %f401, %f636;
	fma.rn.f32 	%f635, %f389, %f402, %f635;
	fma.rn.f32 	%f634, %f390, %f395, %f634;
	fma.rn.f32 	%f633, %f390, %f396, %f633;
	fma.rn.f32 	%f632, %f390, %f397, %f632;
	fma.rn.f32 	%f631, %f390, %f398, %f631;
	fma.rn.f32 	%f630, %f390, %f399, %f630;
	fma.rn.f32 	%f629, %f390, %f400, %f629;
	fma.rn.f32 	%f628, %f390, %f401, %f628;
	fma.rn.f32 	%f627, %f390, %f402, %f627;
	fma.rn.f32 	%f626, %f391, %f395, %f626;
	fma.rn.f32 	%f625, %f391, %f396, %f625;
	fma.rn.f32 	%f624, %f391, %f397, %f624;
	fma.rn.f32 	%f623, %f391, %f398, %f623;
	fma.rn.f32 	%f622, %f391, %f399, %f622;
	fma.rn.f32 	%f621, %f391, %f400, %f621;
	fma.rn.f32 	%f620, %f391, %f401, %f620;
	fma.rn.f32 	%f619, %f391, %f402, %f619;
	fma.rn.f32 	%f618, %f392, %f395, %f618;
	fma.rn.f32 	%f617, %f392, %f396, %f617;
	fma.rn.f32 	%f616, %f392, %f397, %f616;
	fma.rn.f32 	%f615, %f392, %f398, %f615;
	fma.rn.f32 	%f614, %f392, %f399, %f614;
	fma.rn.f32 	%f613, %f392, %f400, %f613;
	fma.rn.f32 	%f612, %f392, %f401, %f612;
	fma.rn.f32 	%f611, %f392, %f402, %f611;
	fma.rn.f32 	%f610, %f393, %f395, %f610;
	fma.rn.f32 	%f609, %f393, %f396, %f609;
	fma.rn.f32 	%f608, %f393, %f397, %f608;
	fma.rn.f32 	%f607, %f393, %f398, %f607;
	fma.rn.f32 	%f606, %f393, %f399, %f606;
	fma.rn.f32 	%f605, %f393, %f400, %f605;
	fma.rn.f32 	%f604, %f393, %f401, %f604;
	fma.rn.f32 	%f603, %f393, %f402, %f603;
	fma.rn.f32 	%f602, %f394, %f395, %f602;
	fma.rn.f32 	%f601, %f394, %f396, %f601;
	fma.rn.f32 	%f600, %f394, %f397, %f600;
	fma.rn.f32 	%f599, %f394, %f398, %f599;
	fma.rn.f32 	%f598, %f394, %f399, %f598;
	fma.rn.f32 	%f597, %f394, %f400, %f597;
	fma.rn.f32 	%f596, %f394, %f401, %f596;
	fma.rn.f32 	%f595, %f394, %f402, %f595;
	add.s32 	%r96, %r96, 512;
	add.s32 	%r95, %r95, 4;
	setp.ne.s32 	%p5, %r96, 4112;
	@%p5 bra 	$L__BB3_8;
	add.s32 	%r70, %r5, -1;
	setp.eq.s32 	%p6, %r94, %r70;
	@%p6 bra 	$L__BB3_15;
	setp.ne.s32 	%p7, %r2, 0;
	@%p7 bra 	$L__BB3_12;
	shl.b32 	%r71, %r94, 3;
	shl.b32 	%r72, %r93, 12;
	mov.u32 	%r73, _ZZ17MatrixMulV4KernelPfS_S_iiiE3Mds;
	add.s32 	%r74, %r73, %r72;
	add.s32 	%r75, %r8, %r71;
	shl.b32 	%r76, %r6, 5;
	add.s32 	%r77, %r74, %r76;
	mul.wide.u32 	%rd32, %r75, 4;
	add.s64 	%rd33, %rd1, %rd32;
	ld.global.f32 	%f403, [%rd33];
	st.shared.f32 	[%r77], %f403;
	ld.global.f32 	%f404, [%rd33+4];
	st.shared.f32 	[%r77+4], %f404;
	ld.global.f32 	%f405, [%rd33+8];
	st.shared.f32 	[%r77+8], %f405;
	ld.global.f32 	%f406, [%rd33+12];
	st.shared.f32 	[%r77+12], %f406;
	ld.global.f32 	%f407, [%rd33+16];
	st.shared.f32 	[%r77+16], %f407;
	ld.global.f32 	%f408, [%rd33+20];
	st.shared.f32 	[%r77+20], %f408;
	ld.global.f32 	%f409, [%rd33+24];
	st.shared.f32 	[%r77+24], %f409;
	ld.global.f32 	%f410, [%rd33+28];
	st.shared.f32 	[%r77+28], %f410;
	add.s32 	%r78, %r75, %r20;
	mul.wide.u32 	%rd34, %r78, 4;
	add.s64 	%rd35, %rd1, %rd34;
	ld.global.f32 	%f411, [%rd35];
	st.shared.f32 	[%r77+32], %f411;
	ld.global.f32 	%f412, [%rd35+4];
	st.shared.f32 	[%r77+36], %f412;
	ld.global.f32 	%f413, [%rd35+8];
	st.shared.f32 	[%r77+40], %f413;
	ld.global.f32 	%f414, [%rd35+12];
	st.shared.f32 	[%r77+44], %f414;
	ld.global.f32 	%f415, [%rd35+16];
	st.shared.f32 	[%r77+48], %f415;
	ld.global.f32 	%f416, [%rd35+20];
	st.shared.f32 	[%r77+52], %f416;
	ld.global.f32 	%f417, [%rd35+24];
	st.shared.f32 	[%r77+56], %f417;
	ld.global.f32 	%f418, [%rd35+28];
	st.shared.f32 	[%r77+60], %f418;
	add.s32 	%r79, %r78, %r20;
	mul.wide.u32 	%rd36, %r79, 4;
	add.s64 	%rd37, %rd1, %rd36;
	ld.global.f32 	%f419, [%rd37];
	st.shared.f32 	[%r77+64], %f419;
	ld.global.f32 	%f420, [%rd37+4];
	st.shared.f32 	[%r77+68], %f420;
	ld.global.f32 	%f421, [%rd37+8];
	st.shared.f32 	[%r77+72], %f421;
	ld.global.f32 	%f422, [%rd37+12];
	st.shared.f32 	[%r77+76], %f422;
	ld.global.f32 	%f423, [%rd37+16];
	st.shared.f32 	[%r77+80], %f423;
	ld.global.f32 	%f424, [%rd37+20];
	st.shared.f32 	[%r77+84], %f424;
	ld.global.f32 	%f425, [%rd37+24];
	st.shared.f32 	[%r77+88], %f425;
	ld.global.f32 	%f426, [%rd37+28];
	st.shared.f32 	[%r77+92], %f426;
	add.s32 	%r80, %r79, %r20;
	mul.wide.u32 	%rd38, %r80, 4;
	add.s64 	%rd39, %rd1, %rd38;
	ld.global.f32 	%f427, [%rd39];
	st.shared.f32 	[%r77+96], %f427;
	ld.global.f32 	%f428, [%rd39+4];
	st.shared.f32 	[%r77+100], %f428;
	ld.global.f32 	%f429, [%rd39+8];
	st.shared.f32 	[%r77+104], %f429;
	ld.global.f32 	%f430, [%rd39+12];
	st.shared.f32 	[%r77+108], %f430;
	ld.global.f32 	%f431, [%rd39+16];
	st.shared.f32 	[%r77+112], %f431;
	ld.global.f32 	%f432, [%rd39+20];
	st.shared.f32 	[%r77+116], %f432;
	ld.global.f32 	%f433, [%rd39+24];
	st.shared.f32 	[%r77+120], %f433;
	ld.global.f32 	%f434, [%rd39+28];
	st.shared.f32 	[%r77+124], %f434;
	add.s32 	%r81, %r80, %r20;
	mul.wide.u32 	%rd40, %r81, 4;
	add.s64 	%rd41, %rd1, %rd40;
	ld.global.f32 	%f435, [%rd41];
	st.shared.f32 	[%r77+128], %f435;
	ld.global.f32 	%f436, [%rd41+4];
	st.shared.f32 	[%r77+132], %f436;
	ld.global.f32 	%f437, [%rd41+8];
	st.shared.f32 	[%r77+136], %f437;
	ld.global.f32 	%f438, [%rd41+12];
	st.shared.f32 	[%r77+140], %f438;
	ld.global.f32 	%f439, [%rd41+16];
	st.shared.f32 	[%r77+144], %f439;
	ld.global.f32 	%f440, [%rd41+20];
	st.shared.f32 	[%r77+148], %f440;
	ld.global.f32 	%f441, [%rd41+24];
	st.shared.f32 	[%r77+152], %f441;
	ld.global.f32 	%f442, [%rd41+28];
	st.shared.f32 	[%r77+156], %f442;
	add.s32 	%r82, %r81, %r20;
	mul.wide.u32 	%rd42, %r82, 4;
	add.s64 	%rd43, %rd1, %rd42;
	ld.global.f32 	%f443, [%rd43];
	st.shared.f32 	[%r77+160], %f443;
	ld.global.f32 	%f444, [%rd43+4];
	st.shared.f32 	[%r77+164], %f444;
	ld.global.f32 	%f445, [%rd43+8];
	st.shared.f32 	[%r77+168], %f445;
	ld.global.f32 	%f446, [%rd43+12];
	st.shared.f32 	[%r77+172], %f446;
	ld.global.f32 	%f447, [%rd43+16];
	st.shared.f32 	[%r77+176], %f447;
	ld.global.f32 	%f448, [%rd43+20];
	st.shared.f32 	[%r77+180], %f448;
	ld.global.f32 	%f449, [%rd43+24];
	st.shared.f32 	[%r77+184], %f449;
	ld.global.f32 	%f450, [%rd43+28];
	st.shared.f32 	[%r77+188], %f450;
	add.s32 	%r83, %r82, %r20;
	mul.wide.u32 	%rd44, %r83, 4;
	add.s64 	%rd45, %rd1, %rd44;
	ld.global.f32 	%f451, [%rd45];
	st.shared.f32 	[%r77+192], %f451;
	ld.global.f32 	%f452, [%rd45+4];
	st.shared.f32 	[%r77+196], %f452;
	ld.global.f32 	%f453, [%rd45+8];
	st.shared.f32 	[%r77+200], %f453;
	ld.global.f32 	%f454, [%rd45+12];
	st.shared.f32 	[%r77+204], %f454;
	ld.global.f32 	%f455, [%rd45+16];
	st.shared.f32 	[%r77+208], %f455;
	ld.global.f32 	%f456, [%rd45+20];
	st.shared.f32 	[%r77+212], %f456;
	ld.global.f32 	%f457, [%rd45+24];
	st.shared.f32 	[%r77+216], %f457;
	ld.global.f32 	%f458, [%rd45+28];
	st.shared.f32 	[%r77+220], %f458;
	add.s32 	%r84, %r83, %r20;
	mul.wide.u32 	%rd46, %r84, 4;
	add.s64 	%rd47, %rd1, %rd46;
	ld.global.f32 	%f459, [%rd47];
	st.shared.f32 	[%r77+224], %f459;
	ld.global.f32 	%f460, [%rd47+4];
	st.shared.f32 	[%r77+228], %f460;
	ld.global.f32 	%f461, [%rd47+8];
	st.shared.f32 	[%r77+232], %f461;
	ld.global.f32 	%f462, [%rd47+12];
	st.shared.f32 	[%r77+236], %f462;
	ld.global.f32 	%f463, [%rd47+16];
	st.shared.f32 	[%r77+240], %f463;
	ld.global.f32 	%f464, [%rd47+20];
	st.shared.f32 	[%r77+244], %f464;
	ld.global.f32 	%f465, [%rd47+24];
	st.shared.f32 	[%r77+248], %f465;
	ld.global.f32 	%f466, [%rd47+28];
	st.shared.f32 	[%r77+252], %f466;
$L__BB3_12:
	setp.ne.s32 	%p8, %r1, 0;
	@%p8 bra 	$L__BB3_14;
	shl.b32 	%r85, %r93, 12;
	mov.u32 	%r86, _ZZ17MatrixMulV4KernelPfS_S_iiiE3Nds;
	add.s32 	%r87, %r86, %r85;
	mul.lo.s32 	%r88, %r94, %r20;
	shl.b32 	%r89, %r88, 3;
	mul.wide.u32 	%rd48, %r89, 4;
	add.s64 	%rd49, %rd8, %rd48;
	ld.global.f32 	%f467, [%rd49];
	shl.b32 	%r90, %r7, 2;
	add.s32 	%r91, %r87, %r90;
	st.shared.f32 	[%r91], %f467;
	ld.global.f32 	%f468, [%rd49+4];
	st.shared.f32 	[%r91+4], %f468;
	ld.global.f32 	%f469, [%rd49+8];
	st.shared.f32 	[%r91+8], %f469;
	ld.global.f32 	%f470, [%rd49+12];
	st.shared.f32 	[%r91+12], %f470;
	ld.global.f32 	%f471, [%rd49+16];
	st.shared.f32 	[%r91+16], %f471;
	ld.global.f32 	%f472, [%rd49+20];
	st.shared.f32 	[%r91+20], %f472;
	ld.global.f32 	%f473, [%rd49+24];
	st.shared.f32 	[%r91+24], %f473;
	ld.global.f32 	%f474, [%rd49+28];
	st.shared.f32 	[%r91+28], %f474;
	add.s64 	%rd50, %rd49, %rd9;
	ld.global.f32 	%f475, [%rd50];
	st.shared.f32 	[%r91+512], %f475;
	ld.global.f32 	%f476, [%rd50+4];
	st.shared.f32 	[%r91+516], %f476;
	ld.global.f32 	%f477, [%rd50+8];
	st.shared.f32 	[%r91+520], %f477;
	ld.global.f32 	%f478, [%rd50+12];
	st.shared.f32 	[%r91+524], %f478;
	ld.global.f32 	%f479, [%rd50+16];
	st.shared.f32 	[%r91+528], %f479;
	ld.global.f32 	%f480, [%rd50+20];
	st.shared.f32 	[%r91+532], %f480;
	ld.global.f32 	%f481, [%rd50+24];
	st.shared.f32 	[%r91+536], %f481;
	ld.global.f32 	%f482, [%rd50+28];
	st.shared.f32 	[%r91+540], %f482;
	add.s64 	%rd51, %rd50, %rd9;
	ld.global.f32 	%f483, [%rd51];
	st.shared.f32 	[%r91+1024], %f483;
	ld.global.f32 	%f484, [%rd51+4];
	st.shared.f32 	[%r91+1028], %f484;
	ld.global.f32 	%f485, [%rd51+8];
	st.shared.f32 	[%r91+1032], %f485;
	ld.global.f32 	%f486, [%rd51+12];
	st.shared.f32 	[%r91+1036], %f486;
	ld.global.f32 	%f487, [%rd51+16];
	st.shared.f32 	[%r91+1040], %f487;
	ld.global.f32 	%f488, [%rd51+20];
	st.shared.f32 	[%r91+1044], %f488;
	ld.global.f32 	%f489, [%rd51+24];
	st.shared.f32 	[%r91+1048], %f489;
	ld.global.f32 	%f490, [%rd51+28];
	st.shared.f32 	[%r91+1052], %f490;
	add.s64 	%rd52, %rd51, %rd9;
	ld.global.f32 	%f491, [%rd52];
	st.shared.f32 	[%r91+1536], %f491;
	ld.global.f32 	%f492, [%rd52+4];
	st.shared.f32 	[%r91+1540], %f492;
	ld.global.f32 	%f493, [%rd52+8];
	st.shared.f32 	[%r91+1544], %f493;
	ld.global.f32 	%f494, [%rd52+12];
	st.shared.f32 	[%r91+1548], %f494;
	ld.global.f32 	%f495, [%rd52+16];
	st.shared.f32 	[%r91+1552], %f495;
	ld.global.f32 	%f496, [%rd52+20];
	st.shared.f32 	[%r91+1556], %f496;
	ld.global.f32 	%f497, [%rd52+24];
	st.shared.f32 	[%r91+1560], %f497;
	ld.global.f32 	%f498, [%rd52+28];
	st.shared.f32 	[%r91+1564], %f498;
	add.s64 	%rd53, %rd52, %rd9;
	ld.global.f32 	%f499, [%rd53];
	st.shared.f32 	[%r91+2048], %f499;
	ld.global.f32 	%f500, [%rd53+4];
	st.shared.f32 	[%r91+2052], %f500;
	ld.global.f32 	%f501, [%rd53+8];
	st.shared.f32 	[%r91+2056], %f501;
	ld.global.f32 	%f502, [%rd53+12];
	st.shared.f32 	[%r91+2060], %f502;
	ld.global.f32 	%f503, [%rd53+16];
	st.shared.f32 	[%r91+2064], %f503;
	ld.global.f32 	%f504, [%rd53+20];
	st.shared.f32 	[%r91+2068], %f504;
	ld.global.f32 	%f505, [%rd53+24];
	st.shared.f32 	[%r91+2072], %f505;
	ld.global.f32 	%f506, [%rd53+28];
	st.shared.f32 	[%r91+2076], %f506;
	add.s64 	%rd54, %rd53, %rd9;
	ld.global.f32 	%f507, [%rd54];
	st.shared.f32 	[%r91+2560], %f507;
	ld.global.f32 	%f508, [%rd54+4];
	st.shared.f32 	[%r91+2564], %f508;
	ld.global.f32 	%f509, [%rd54+8];
	st.shared.f32 	[%r91+2568], %f509;
	ld.global.f32 	%f510, [%rd54+12];
	st.shared.f32 	[%r91+2572], %f510;
	ld.global.f32 	%f511, [%rd54+16];
	st.shared.f32 	[%r91+2576], %f511;
	ld.global.f32 	%f512, [%rd54+20];
	st.shared.f32 	[%r91+2580], %f512;
	ld.global.f32 	%f513, [%rd54+24];
	st.shared.f32 	[%r91+2584], %f513;
	ld.global.f32 	%f514, [%rd54+28];
	st.shared.f32 	[%r91+2588], %f514;
	add.s64 	%rd55, %rd54, %rd9;
	ld.global.f32 	%f515, [%rd55];
	st.shared.f32 	[%r91+3072], %f515;
	ld.global.f32 	%f516, [%rd55+4];
	st.shared.f32 	[%r91+3076], %f516;
	ld.global.f32 	%f517, [%rd55+8];
	st.shared.f32 	[%r91+3080], %f517;
	ld.global.f32 	%f518, [%rd55+12];
	st.shared.f32 	[%r91+3084], %f518;
	ld.global.f32 	%f519, [%rd55+16];
	st.shared.f32 	[%r91+3088], %f519;
	ld.global.f32 	%f520, [%rd55+20];
	st.shared.f32 	[%r91+3092], %f520;
	ld.global.f32 	%f521, [%rd55+24];
	st.shared.f32 	[%r91+3096], %f521;
	ld.global.f32 	%f522, [%rd55+28];
	st.shared.f32 	[%r91+3100], %f522;
	add.s64 	%rd56, %rd55, %rd9;
	ld.global.f32 	%f523, [%rd56];
	st.shared.f32 	[%r91+3584], %f523;
	ld.global.f32 	%f524, [%rd56+4];
	st.shared.f32 	[%r91+3588], %f524;
	ld.global.f32 	%f525, [%rd56+8];
	st.shared.f32 	[%r91+3592], %f525;
	ld.global.f32 	%f526, [%rd56+12];
	st.shared.f32 	[%r91+3596], %f526;
	ld.global.f32 	%f527, [%rd56+16];
	st.shared.f32 	[%r91+3600], %f527;
	ld.global.f32 	%f528, [%rd56+20];
	st.shared.f32 	[%r91+3604], %f528;
	ld.global.f32 	%f529, [%rd56+24];
	st.shared.f32 	[%r91+3608], %f529;
	ld.global.f32 	%f530, [%rd56+28];
	st.shared.f32 	[%r91+3612], %f530;
$L__BB3_14:
	bar.sync 	0;
	mov.u32 	%r93, %r11;
$L__BB3_15:
	add.s32 	%r94, %r94, 1;
	setp.ne.s32 	%p9, %r94, %r5;
	@%p9 bra 	$L__BB3_2;
$L__BB3_16:
	ld.param.u64 	%rd68, [_Z17MatrixMulV4KernelPfS_S_iii_param_2];
	cvta.to.global.u64 	%rd57, %rd68;
	mad.lo.s32 	%r92, %r3, %r20, %r4;
	mul.wide.s32 	%rd58, %r92, 4;
	add.s64 	%rd59, %rd57, %rd58;
	st.global.f32 	[%rd59], %f658;
	st.global.f32 	[%rd59+4], %f657;
	st.global.f32 	[%rd59+8], %f656;
	st.global.f32 	[%rd59+12], %f655;
	st.global.f32 	[%rd59+16], %f654;
	st.global.f32 	[%rd59+20], %f653;
	st.global.f32 	[%rd59+24], %f652;
	st.global.f32 	[%rd59+28], %f651;
	mul.wide.s32 	%rd60, %r20, 4;
	add.s64 	%rd61, %rd59, %rd60;
	st.global.f32 	[%rd61], %f650;
	st.global.f32 	[%rd61+4], %f649;
	st.global.f32 	[%rd61+8], %f648;
	st.global.f32 	[%rd61+12], %f647;
	st.global.f32 	[%rd61+16], %f646;
	st.global.f32 	[%rd61+20], %f645;
	st.global.f32 	[%rd61+24], %f644;
	st.global.f32 	[%rd61+28], %f643;
	add.s64 	%rd62, %rd61, %rd60;
	st.global.f32 	[%rd62], %f642;
	st.global.f32 	[%rd62+4], %f641;
	st.global.f32 	[%rd62+8], %f640;
	st.global.f32 	[%rd62+12], %f639;
	st.global.f32 	[%rd62+16], %f638;
	st.global.f32 	[%rd62+20], %f637;
	st.global.f32 	[%rd62+24], %f636;
	st.global.f32 	[%rd62+28], %f635;
	add.s64 	%rd63, %rd62, %rd60;
	st.global.f32 	[%rd63], %f634;
	st.global.f32 	[%rd63+4], %f633;
	st.global.f32 	[%rd63+8], %f632;
	st.global.f32 	[%rd63+12], %f631;
	st.global.f32 	[%rd63+16], %f630;
	st.global.f32 	[%rd63+20], %f629;
	st.global.f32 	[%rd63+24], %f628;
	st.global.f32 	[%rd63+28], %f627;
	add.s64 	%rd64, %rd63, %rd60;
	st.global.f32 	[%rd64], %f626;
	st.global.f32 	[%rd64+4], %f625;
	st.global.f32 	[%rd64+8], %f624;
	st.global.f32 	[%rd64+12], %f623;
	st.global.f32 	[%rd64+16], %f622;
	st.global.f32 	[%rd64+20], %f621;
	st.global.f32 	[%rd64+24], %f620;
	st.global.f32 	[%rd64+28], %f619;
	add.s64 	%rd65, %rd64, %rd60;
	st.global.f32 	[%rd65], %f618;
	st.global.f32 	[%rd65+4], %f617;
	st.global.f32 	[%rd65+8], %f616;
	st.global.f32 	[%rd65+12], %f615;
	st.global.f32 	[%rd65+16], %f614;
	st.global.f32 	[%rd65+20], %f613;
	st.global.f32 	[%rd65+24], %f612;
	st.global.f32 	[%rd65+28], %f611;
	add.s64 	%rd66, %rd65, %rd60;
	st.global.f32 	[%rd66], %f610;
	st.global.f32 	[%rd66+4], %f609;
	st.global.f32 	[%rd66+8], %f608;
	st.global.f32 	[%rd66+12], %f607;
	st.global.f32 	[%rd66+16], %f606;
	st.global.f32 	[%rd66+20], %f605;
	st.global.f32 	[%rd66+24], %f604;
	st.global.f32 	[%rd66+28], %f603;
	add.s64 	%rd67, %rd66, %rd60;
	st.global.f32 	[%rd67], %f602;
	st.global.f32 	[%rd67+4], %f601;
	st.global.f32 	[%rd67+8], %f600;
	st.global.f32 	[%rd67+12], %f599;
	st.global.f32 	[%rd67+16], %f598;
	st.global.f32 	[%rd67+20], %f597;
	st.global.f32 	[%rd67+24], %f596;
	st.global.f32 	[%rd67+28], %f595;
	ret;

}


// ===== COMPILED SASS (sm_100) =====

	.target	sm_100

	.elftype	@"ET_EXEC"


//--------------------- .note.nv.tkinfo           --------------------------
	.section	.note.nv.tkinfo,"",@"SHT_NOTE"
	.sectionflags	@"SHF_NOTE_NV_TKINFO"
	.tkinfo
        /*0018*/ 	.word	0x00000002
        /*0030*/ 	.string	""
        /*0030*/ 	.string	"ptxas"
        /*0030*/ 	.string	"Cuda compilation tools, release 13.0, V13.0.88"
        /*0030*/ 	.string	"Build cuda_13.0.r13.0/compiler.36424714_0"
        /*0030*/ 	.string	"-arch sm_100 -m 64 "



//--------------------- .note.nv.cuinfo           --------------------------
	.section	.note.nv.cuinfo,"",@"SHT_NOTE"
	.sectionflags	@"SHF_NOTE_NV_CUINFO"
        /*0018*/ 	.short	0x0002
        /*001a*/ 	.short	0x0064
        /*001c*/ 	.short	0x0082
	.zero		2


//--------------------- .nv.info                  --------------------------
	.section	.nv.info,"",@"SHT_CUDA_INFO"
	.align	4


	//----- nvinfo : EIATTR_REGCOUNT
	.align		4
        /*0000*/ 	.byte	0x04, 0x2f
        /*0002*/ 	.short	(.L_1 - .L_0)
	.align		4
.L_0:
        /*0004*/ 	.word	index@(_Z15MatrixMulKernelPfS_S_iii)
        /*0008*/ 	.word	0x0000001e


	//----- nvinfo : EIATTR_FRAME_SIZE
	.align		4
.L_1:
        /*000c*/ 	.byte	0x04, 0x11
        /*000e*/ 	.short	(.L_3 - .L_2)
	.align		4
.L_2:
        /*0010*/ 	.word	index@(_Z15MatrixMulKernelPfS_S_iii)
        /*0014*/ 	.word	0x00000000


	//----- nvinfo : EIATTR_REGCOUNT
	.align		4
.L_3:
        /*0018*/ 	.byte	0x04, 0x2f
        /*001a*/ 	.short	(.L_5 - .L_4)
	.align		4
.L_4:
        /*001c*/ 	.word	index@(_Z17MatrixMulV2KernelPfS_S_iii)
        /*0020*/ 	.word	0x00000020


	//----- nvinfo : EIATTR_FRAME_SIZE
	.align		4
.L_5:
        /*0024*/ 	.byte	0x04, 0x11
        /*0026*/ 	.short	(.L_7 - .L_6)
	.align		4
.L_6:
        /*0028*/ 	.word	index@(_Z17MatrixMulV2KernelPfS_S_iii)
        /*002c*/ 	.word	0x00000000


	//----- nvinfo : EIATTR_REGCOUNT
	.align		4
.L_7:
        /*0030*/ 	.byte	0x04, 0x2f
        /*0032*/ 	.short	(.L_9 - .L_8)
	.align		4
.L_8:
        /*0034*/ 	.word	index@(_Z17MatrixMulV3KernelPfS_S_iii)
        /*0038*/ 	.word	0x00000060


	//----- nvinfo : EIATTR_FRAME_SIZE
	.align		4
.L_9:
        /*003c*/ 	.byte	0x04, 0x11
        /*003e*/ 	.short	(.L_11 - .L_10)
	.align		4
.L_10:
        /*0040*/ 	.word	index@(_Z17MatrixMulV3KernelPfS_S_iii)
        /*0044*/ 	.word	0x00000000


	//----- nvinfo : EIATTR_REGCOUNT
	.align		4
.L_11:
        /*0048*/ 	.byte	0x04, 0x2f
        /*004a*/ 	.short	(.L_13 - .L_12)
	.align		4
.L_12:
        /*004c*/ 	.word	index@(_Z17MatrixMulV4KernelPfS_S_iii)
        /*0050*/ 	.word	0x00000080


	//----- nvinfo : EIATTR_FRAME_SIZE
	.align		4
.L_13:
        /*0054*/ 	.byte	0x04, 0x11
        /*0056*/ 	.short	(.L_15 - .L_14)
	.align		4
.L_14:
        /*0058*/ 	.word	index@(_Z17MatrixMulV4KernelPfS_S_iii)
        /*005c*/ 	.word	0x00000000


	//----- nvinfo : EIATTR_MIN_STACK_SIZE
	.align		4
.L_15:
        /*0060*/ 	.byte	0x04, 0x12
        /*0062*/ 	.short	(.L_17 - .L_16)
	.align		4
.L_16:
        /*0064*/ 	.word	index@(_Z17MatrixMulV4KernelPfS_S_iii)
        /*0068*/ 	.word	0x00000000


	//----- nvinfo : EIATTR_MIN_STACK_SIZE
	.align		4
.L_17:
        /*006c*/ 	.byte	0x04, 0x12
        /*006e*/ 	.short	(.L_19 - .L_18)
	.align		4
.L_18:
        /*0070*/ 	.word	index@(_Z17MatrixMulV3KernelPfS_S_iii)
        /*0074*/ 	.word	0x00000000


	//----- nvinfo : EIATTR_MIN_STACK_SIZE
	.align		4
.L_19:
        /*0078*/ 	.byte	0x04, 0x12
        /*007a*/ 	.short	(.L_21 - .L_20)
	.align		4
.L_20:
        /*007c*/ 	.word	index@(_Z17MatrixMulV2KernelPfS_S_iii)
        /*0080*/ 	.word	0x00000000


	//----- nvinfo : EIATTR_MIN_STACK_SIZE
	.align		4
.L_21:
        /*0084*/ 	.byte	0x04, 0x12
        /*0086*/ 	.short	(.L_23 - .L_22)
	.align		4
.L_22:
        /*0088*/ 	.word	index@(_Z15MatrixMulKernelPfS_S_iii)
        /*008c*/ 	.word	0x00000000
.L_23:


//--------------------- .nv.compat                --------------------------
	.section	.nv.compat,"",@"SHT_CUDA_COMPAT_INFO"
	.align	4
        /*0000*/ 	.byte	0x02, 0x09, 0x00, 0x00, 0x02, 0x02, 0x01, 0x00, 0x02, 0x05, 0x05, 0x00, 0x03, 0x07, 0x01, 0x01
        /*0010*/ 	.byte	0x02, 0x03, 0x00, 0x00, 0x02, 0x06, 0x01, 0x00, 0x04, 0x0b, 0x08, 0x00, 0x09, 0x00, 0x00, 0x00
        /*0020*/ 	.byte	0x00, 0x00, 0x00, 0x00


//--------------------- .nv.info._Z17MatrixMulV4KernelPfS_S_iii --------------------------
	.section	.nv.info._Z17MatrixMulV4KernelPfS_S_iii,"",@"SHT_CUDA_INFO"
	.sectionflags	@""
	.align	4


	//----- nvinfo : EIATTR_CUDA_API_VERSION
	.align		4
        /*0000*/ 	.byte	0x04, 0x37
        /*0002*/ 	.short	(.L_25 - .L_24)
.L_24:
        /*0004*/ 	.word	0x00000082


	//----- nvinfo : EIATTR_KPARAM_INFO
	.align		4
.L_25:
        /*0008*/ 	.byte	0x04, 0x17
        /*000a*/ 	.short	(.L_27 - .L_26)
.L_26:
        /*000c*/ 	.word	0x00000000
        /*0010*/ 	.short	0x0005
        /*0012*/ 	.short	0x0020
        /*0014*/ 	.byte	0x00, 0xf0, 0x11, 0x00


	//----- nvinfo : EIATTR_KPARAM_INFO
	.align		4
.L_27:
        /*0018*/ 	.byte	0x04, 0x17
        /*001a*/ 	.short	(.L_29 - .L_28)
.L_28:
        /*001c*/ 	.word	0x00000000
        /*0020*/ 	.short	0x0004
        /*0022*/ 	.short	0x001c
        /*0024*/ 	.byte	0x00, 0xf0, 0x11, 0x00


	//----- nvinfo : EIATTR_KPARAM_INFO
	.align		4
.L_29:
        /*0028*/ 	.byte	0x04, 0x17
        /*002a*/ 	.short	(.L_31 - .L_30)
.L_30:
        /*002c*/ 	.word	0x00000000
        /*0030*/ 	.short	0x0003
        /*0032*/ 	.short	0x0018
        /*0034*/ 	.byte	0x00, 0xf0, 0x11, 0x00


	//----- nvinfo : EIATTR_KPARAM_INFO
	.align		4
.L_31:
        /*0038*/ 	.byte	0x04, 0x17
        /*003a*/ 	.short	(.L_33 - .L_32)
.L_32:
        /*003c*/ 	.word	0x00000000
        /*0040*/ 	.short	0x0002
        /*0042*/ 	.short	0x0010
        /*0044*/ 	.byte	0x00, 0xf5, 0x21, 0x00


	//----- nvinfo : EIATTR_KPARAM_INFO
	.align		4
.L_33:
        /*0048*/ 	.byte	0x04, 0x17
        /*004a*/ 	.short	(.L_35 - .L_34)
.L_34:
        /*004c*/ 	.word	0x00000000
        /*0050*/ 	.short	0x0001
        /*0052*/ 	.short	0x0008
        /*0054*/ 	.byte	0x00, 0xf5, 0x21, 0x00


	//----- nvinfo : EIATTR_KPARAM_INFO
	.align		4
.L_35:
        /*0058*/ 	.byte	0x04, 0x17
        /*005a*/ 	.short	(.L_37 - .L_36)
.L_36:
        /*005c*/ 	.word	0x00000000
        /*0060*/ 	.short	0x0000
        /*0062*/ 	.short	0x0000
        /*0064*/ 	.byte	0x00, 0xf5, 0x21, 0x00


	//----- nvinfo : EIATTR_SPARSE_MMA_MASK
	.align		4
.L_37:
        /*0068*/ 	.byte	0x03, 0x50
        /*006a*/ 	.short	0x0000


	//----- nvinfo : EIATTR_MAXREG_COUNT
	.align		4
        /*006c*/ 	.byte	0x03, 0x1b
        /*006e*/ 	.short	0x00ff


	//----- nvinfo : EIATTR_NUM_BARRIERS
	.align		4
        /*0070*/ 	.byte	0x02, 0x4c
        /*0072*/ 	.byte	0x01
	.zero		1


	//----- nvinfo : EIATTR_MERCURY_ISA_VERSION
	.align		4
        /*0074*/ 	.byte	0x03, 0x5f
        /*0076*/ 	.short	0x0101


	//----- nvinfo : EIATTR_VRC_CTA_INIT_COUNT
	.align		4
        /*0078*/ 	.byte	0x02, 0x4a
	.zero		1
	.zero		1


	//----- nvinfo : EIATTR_EXIT_INSTR_OFFSETS
	.align		4
        /*007c*/ 	.byte	0x04, 0x1c
        /*007e*/ 	.short	(.L_39 - .L_38)


	//   ....[0]....
.L_38:
        /*0080*/ 	.word	0x000028d0


	//----- nvinfo : EIATTR_CRS_STACK_SIZE
	.align		4
.L_39:
        /*0084*/ 	.byte	0x04, 0x1e
        /*0086*/ 	.short	(.L_41 - .L_40)
.L_40:
        /*0088*/ 	.word	0x00000000


	//----- nvinfo : EIATTR_CBANK_PARAM_SIZE
	.align		4
.L_41:
        /*008c*/ 	.byte	0x03, 0x19
        /*008e*/ 	.short	0x0024


	//----- nvinfo : EIATTR_PARAM_CBANK
	.align		4
        /*0090*/ 	.byte	0x04, 0x0a
        /*0092*/ 	.short	(.L_43 - .L_42)
	.align		4
.L_42:
        /*0094*/ 	.word	index@(.nv.constant0._Z17MatrixMulV4KernelPfS_S_iii)
        /*0098*/ 	.short	0x0380
        /*009a*/ 	.short	0x0024


	//----- nvinfo : EIATTR_SW_WAR
	.align		4
.L_43:
        /*009c*/ 	.byte	0x04, 0x36
        /*009e*/ 	.short	(.L_45 - .L_44)
.L_44:
        /*00a0*/ 	.word	0x00000008
.L_45:


//--------------------- .nv.info._Z17MatrixMulV3KernelPfS_S_iii --------------------------
	.section	.nv.info._Z17MatrixMulV3KernelPfS_S_iii,"",@"SHT_CUDA_INFO"
	.sectionflags	@""
	.align	4


	//----- nvinfo : EIATTR_CUDA_API_VERSION
	.align		4
        /*0000*/ 	.byte	0x04, 0x37
        /*0002*/ 	.short	(.L_47 - .L_46)
.L_46:
        /*0004*/ 	.word	0x00000082


	//----- nvinfo : EIATTR_KPARAM_INFO
	.align		4
.L_47:
        /*0008*/ 	.byte	0x04, 0x17
        /*000a*/ 	.short	(.L_49 - .L_48)
.L_48:
        /*000c*/ 	.word	0x00000000
        /*0010*/ 	.short	0x0005
        /*0012*/ 	.short	0x0020
        /*0014*/ 	.byte	0x00, 0xf0, 0x11, 0x00


	//----- nvinfo : EIATTR_KPARAM_INFO
	.align		4
.L_49:
        /*0018*/ 	.byte	0x04, 0x17
        /*001a*/ 	.short	(.L_51 - .L_50)
.L_50:
        /*001c*/ 	.word	0x00000000
        /*0020*/ 	.short	0x0004
        /*0022*/ 	.short	0x001c
        /*0024*/ 	.byte	0x00, 0xf0, 0x11, 0x00


	//----- nvinfo : EIATTR_KPARAM_INFO
	.align		4
.L_51:
        /*0028*/ 	.byte	0x04, 0x17
        /*002a*/ 	.short	(.L_53 - .L_52)
.L_52:
        /*002c*/ 	.word	0x00000000
        /*0030*/ 	.short	0x0003
        /*0032*/ 	.short	0x0018
        /*0034*/ 	.byte	0x00, 0xf0, 0x11, 0x00


	//----- nvinfo : EIATTR_KPARAM_INFO
	.align		4
.L_53:
        /*0038*/ 	.byte	0x04, 0x17
        /*003a*/ 	.short	(.L_55 - .L_54)
.L_54:
        /*003c*/ 	.word	0x00000000
        /*0040*/ 	.short	0x0002
        /*0042*/ 	.short	0x0010
        /*0044*/ 	.byte	0x00, 0xf5, 0x21, 0x00


	//----- nvinfo : EIATTR_KPARAM_INFO
	.align		4
.L_55:
        /*0048*/ 	.byte	0x04, 0x17
        /*004a*/ 	.short	(.L_57 - .L_56)
.L_56:
        /*004c*/ 	.word	0x00000000
        /*0050*/ 	.short	0x0001
        /*0052*/ 	.short	0x0008
        /*0054*/ 	.byte	0x00, 0xf5, 0x21, 0x00


	//----- nvinfo : EIATTR_KPARAM_INFO
	.align		4
.L_57:
        /*0058*/ 	.byte	0x04, 0x17
        /*005a*/ 	.short	(.L_59 - .L_58)
.L_58:
        /*005c*/ 	.word	0x00000000
        /*0060*/ 	.short	0x0000
        /*0062*/ 	.short	0x0000
        /*0064*/ 	.byte	0x00, 0xf5, 0x21, 0x00


	//----- nvinfo : EIATTR_SPARSE_MMA_MASK
	.align		4
.L_59:
        /*0068*/ 	.byte	0x03, 0x50
        /*006a*/ 	.short	0x0000


	//----- nvinfo : EIATTR_MAXREG_COUNT
	.align		4
        /*006c*/ 	.byte	0x03, 0x1b
        /*006e*/ 	.short	0x00ff


	//----- nvinfo : EIATTR_NUM_BARRIERS
	.align		4
        /*0070*/ 	.byte	0x02, 0x4c
        /*0072*/ 	.byte	0x01
	.zero		1


	//----- nvinfo : EIATTR_MERCURY_ISA_VERSION
	.align		4
        /*0074*/ 	.byte	0x03, 0x5f
        /*0076*/ 	.short	0x0101


	//----- nvinfo : EIATTR_VRC_CTA_INIT_COUNT
	.align		4
        /*0078*/ 	.byte	0x02, 0x4a
	.zero		1
	.zero		1


	//----- nvinfo : EIATTR_EXIT_INSTR_OFFSETS
	.align		4
        /*007c*/ 	.byte	0x04, 0x1c
        /*007e*/ 	.short	(.L_61 - .L_60)


	//   ....[0]....
.L_60:
        /*0080*/ 	.word	0x00001ba0


	//----- nvinfo : EIATTR_CRS_STACK_SIZE
	.align		4
.L_61:
        /*0084*/ 	.byte	0x04, 0x1e
        /*0086*/ 	.short	(.L_63 - .L_62)
.L_62:
        /*0088*/ 	.word	0x00000000


	//----- nvinfo : EIATTR_CBANK_PARAM_SIZE
	.align		4
.L_63:
        /*008c*/ 	.byte	0x03, 0x19
        /*008e*/ 	.short	0x0024


	//----- nvinfo : EIATTR_PARAM_CBANK
	.align		4
        /*0090*/ 	.byte	0x04, 0x0a
        /*0092*/ 	.short	(.L_65 - .L_64)
	.align		4
.L_64:
        /*0094*/ 	.word	index@(.nv.constant0._Z17MatrixMulV3KernelPfS_S_iii)
        /*0098*/ 	.short	0x0380
        /*009a*/ 	.short	0x0024


	//----- nvinfo : EIATTR_SW_WAR
	.align		4
.L_65:
        /*009c*/ 	.byte	0x04, 0x36
        /*009e*/ 	.short	(.L_67 - .L_66)
.L_66:
        /*00a0*/ 	.word	0x00000008
.L_67:


//--------------------- .nv.info._Z17MatrixMulV2KernelPfS_S_iii --------------------------
	.section	.nv.info._Z17MatrixMulV2KernelPfS_S_iii,"",@"SHT_CUDA_INFO"
	.sectionflags	@""
	.align	4


	//----- nvinfo : EIATTR_CUDA_API_VERSION
	.align		4
        /*0000*/ 	.byte	0x04, 0x37
        /*0002*/ 	.short	(.L_69 - .L_68)
.L_68:
        /*0004*/ 	.word	0x00000082


	//----- nvinfo : EIATTR_KPARAM_INFO
	.align		4
.L_69:
        /*0008*/ 	.byte	0x04, 0x17
        /*000a*/ 	.short	(.L_71 - .L_70)
.L_70:
        /*000c*/ 	.word	0x00000000
        /*0010*/ 	.short	0x0005
        /*0012*/ 	.short	0x0020
        /*0014*/ 	.byte	0x00, 0xf0, 0x11, 0x00


	//----- nvinfo : EIATTR_KPARAM_INFO
	.align		4
.L_71:
        /*0018*/ 	.byte	0x04, 0x17
        /*001a*/ 	.short	(.L_73 - .L_72)
.L_72:
        /*001c*/ 	.word	0x00000000
        /*0020*/ 	.short	0x0004
        /*0022*/ 	.short	0x001c
        /*0024*/ 	.byte	0x00, 0xf0, 0x11, 0x00


	//----- nvinfo : EIATTR_KPARAM_INFO
	.align		4
.L_73:
        /*0028*/ 	.byte	0x04, 0x17
        /*002a*/ 	.short	(.L_75 - .L_74)
.L_74:
        /*002c*/ 	.word	0x00000000
        /*0030*/ 	.short	0x0003
        /*0032*/ 	.short	0x0018
        /*0034*/ 	.byte	0x00, 0xf0, 0x11, 0x00


	//----- nvinfo : EIATTR_KPARAM_INFO
	.align		4
.L_75:
        /*0038*/ 	.byte	0x04, 0x17
        /*003a*/ 	.short	(.L_77 - .L_76)
.L_76:
        /*003c*/ 	.word	0x00000000
        /*0040*/ 	.short	0x0002
        /*0042*/ 	.short	0x0010
        /*0044*/ 	.byte	0x00, 0xf5, 0x21, 0x00


	//----- nvinfo : EIATTR_KPARAM_INFO
	.align		4
.L_77:
        /*0048*/ 	.byte	0x04, 0x17
        /*004a*/ 	.short	(.L_79 - .L_78)
.L_78:
        /*004c*/ 	.word	0x00000000
        /*0050*/ 	.short	0x0001
        /*0052*/ 	.short	0x0008
        /*0054*/ 	.byte	0x00, 0xf5, 0x21, 0x00


	//----- nvinfo : EIATTR_KPARAM_INFO
	.align		4
.L_79:
        /*0058*/ 	.byte	0x04, 0x17
        /*005a*/ 	.short	(.L_81 - .L_80)
.L_80:
        /*005c*/ 	.word	0x00000000
        /*0060*/ 	.short	0x0000
        /*0062*/ 	.short	0x0000
        /*0064*/ 	.byte	0x00, 0xf5, 0x21, 0x00


	//----- nvinfo : EIATTR_SPARSE_MMA_MASK
	.align		4
.L_81:
        /*0068*/ 	.byte	0x03, 0x50
        /*006a*/ 	.short	0x0000


	//----- nvinfo : EIATTR_MAXREG_COUNT
	.align		4
        /*006c*/ 	.byte	0x03, 0x1b
        /*006e*/ 	.short	0x00ff


	//----- nvinfo : EIATTR_NUM_BARRIERS
	.align		4
        /*0070*/ 	.byte	0x02, 0x4c
        /*0072*/ 	.byte	0x01
	.zero		1


	//----- nvinfo : EIATTR_MERCURY_ISA_VERSION
	.align		4
        /*0074*/ 	.byte	0x03, 0x5f
        /*0076*/ 	.short	0x0101


	//----- nvinfo : EIATTR_VRC_CTA_INIT_COUNT
	.align		4
        /*0078*/ 	.byte	0x02, 0x4a
	.zero		1
	.zero		1


	//----- nvinfo : EIATTR_EXIT_INSTR_OFFSETS
	.align		4
        /*007c*/ 	.byte	0x04, 0x1c
        /*007e*/ 	.short	(.L_83 - .L_82)


	//   ....[0]....
.L_82:
        /*0080*/ 	.word	0x00000930


	//----- nvinfo : EIATTR_CBANK_PARAM_SIZE
	.align		4
.L_83:
        /*0084*/ 	.byte	0x03, 0x19
        /*0086*/ 	.short	0x0024


	//----- nvinfo : EIATTR_PARAM_CBANK
	.align		4
        /*0088*/ 	.byte	0x04, 0x0a
        /*008a*/ 	.short	(.L_85 - .L_84)
	.align		4
.L_84:
        /*008c*/ 	.word	index@(.nv.constant0._Z17MatrixMulV2KernelPfS_S_iii)
        /*0090*/ 	.short	0x0380
        /*0092*/ 	.short	0x0024


	//----- nvinfo : EIATTR_SW_WAR
	.align		4
.L_85:
        /*0094*/ 	.byte	0x04, 0x36
        /*0096*/ 	.short	(.L_87 - .L_86)
.L_86:
        /*0098*/ 	.word	0x00000008
.L_87:


//--------------------- .nv.info._Z15MatrixMulKernelPfS_S_iii --------------------------
	.section	.nv.info._Z15MatrixMulKernelPfS_S_iii,"",@"SHT_CUDA_INFO"
	.sectionflags	@""
	.align	4


	//----- nvinfo : EIATTR_CUDA_API_VERSION
	.align		4
        /*0000*/ 	.byte	0x04, 0x37
        /*0002*/ 	.short	(.L_89 - .L_88)
.L_88:
        /*0004*/ 	.word	0x00000082


	//----- nvinfo : EIATTR_KPARAM_INFO
	.align		4
.L_89:
        /*0008*/ 	.byte	0x04, 0x17
        /*000a*/ 	.short	(.L_91 - .L_90)
.L_90:
        /*000c*/ 	.word	0x00000000
        /*0010*/ 	.short	0x0005
        /*0012*/ 	.short	0x0020
        /*0014*/ 	.byte	0x00, 0xf0, 0x11, 0x00


	//----- nvinfo : EIATTR_KPARAM_INFO
	.align		4
.L_91:
        /*0018*/ 	.byte	0x04, 0x17
        /*001a*/ 	.short	(.L_93 - .L_92)
.L_92:
        /*001c*/ 	.word	0x00000000
        /*0020*/ 	.short	0x0004
        /*0022*/ 	.short	0x001c
        /*0024*/ 	.byte	0x00, 0xf0, 0x11, 0x00


	//----- nvinfo : EIATTR_KPARAM_INFO
	.align		4
.L_93:
        /*0028*/ 	.byte	0x04, 0x17
        /*002a*/ 	.short	(.L_95 - .L_94)
.L_94:
        /*002c*/ 	.word	0x00000000
        /*0030*/ 	.short	0x0003
        /*0032*/ 	.short	0x0018
        /*0034*/ 	.byte	0x00, 0xf0, 0x11, 0x00


	//----- nvinfo : EIATTR_KPARAM_INFO
	.align		4
.L_95:
        /*0038*/ 	.byte	0x04, 0x17
        /*003a*/ 	.short	(.L_97 - .L_96)
.L_96:
        /*003c*/ 	.word	0x00000000
        /*0040*/ 	.short	0x0002
        /*0042*/ 	.short	0x0010
        /*0044*/ 	.byte	0x00, 0xf5, 0x21, 0x00


	//----- nvinfo : EIATTR_KPARAM_INFO
	.align		4
.L_97:
        /*0048*/ 	.byte	0x04, 0x17
        /*004a*/ 	.short	(.L_99 - .L_98)
.L_98:
        /*004c*/ 	.word	0x00000000
        /*0050*/ 	.short	0x0001
        /*0052*/ 	.short	0x0008
        /*0054*/ 	.byte	0x00, 0xf5, 0x21, 0x00


	//----- nvinfo : EIATTR_KPARAM_INFO
	.align		4
.L_99:
        /*0058*/ 	.byte	0x04, 0x17
        /*005a*/ 	.short	(.L_101 - .L_100)
.L_100:
        /*005c*/ 	.word	0x00000000
        /*0060*/ 	.short	0x0000
        /*0062*/ 	.short	0x0000
        /*0064*/ 	.byte	0x00, 0xf5, 0x21, 0x00


	//----- nvinfo : EIATTR_SPARSE_MMA_MASK
	.align		4
.L_101:
        /*0068*/ 	.byte	0x03, 0x50
        /*006a*/ 	.short	0x0000


	//----- nvinfo : EIATTR_MAXREG_COUNT
	.align		4
        /*006c*/ 	.byte	0x03, 0x1b
        /*006e*/ 	.short	0x00ff


	//----- nvinfo : EIATTR_MERCURY_ISA_VERSION
	.align		4
        /*0070*/ 	.byte	0x03, 0x5f
        /*0072*/ 	.short	0x0101


	//----- nvinfo : EIATTR_VRC_CTA_INIT_COUNT
	.align		4
        /*0074*/ 	.byte	0x02, 0x4a
	.zero		1
	.zero		1


	//----- nvinfo : EIATTR_EXIT_INSTR_OFFSETS
	.align		4
        /*0078*/ 	.byte	0x04, 0x1c
        /*007a*/ 	.short	(.L_103 - .L_102)


	//   ....[0]....
.L_102:
        /*007c*/ 	.word	0x00000ac0


	//----- nvinfo : EIATTR_CBANK_PARAM_SIZE
	.align		4
.L_103:
        /*0080*/ 	.byte	0x03, 0x19
        /*0082*/ 	.short	0x0024


	//----- nvinfo : EIATTR_PARAM_CBANK
	.align		4
        /*0084*/ 	.byte	0x04, 0x0a
        /*0086*/ 	.short	(.L_105 - .L_104)
	.align		4
.L_104:
        /*0088*/ 	.word	index@(.nv.constant0._Z15MatrixMulKernelPfS_S_iii)
        /*008c*/ 	.short	0x0380
        /*008e*/ 	.short	0x0024


	//----- nvinfo : EIATTR_SW_WAR
	.align		4
.L_105:
        /*0090*/ 	.byte	0x04, 0x36
        /*0092*/ 	.short	(.L_107 - .L_106)
.L_106:
        /*0094*/ 	.word	0x00000008
.L_107:


//--------------------- .nv.callgraph             --------------------------
	.section	.nv.callgraph,"",@"SHT_CUDA_CALLGRAPH"
	.align	4
	.sectionentsize	8
	.align		4
        /*0000*/ 	.word	0x00000000
	.align		4
        /*0004*/ 	.word	0xffffffff
	.align		4
        /*0008*/ 	.word	0x00000000
	.align		4
        /*000c*/ 	.word	0xfffffffe
	.align		4
        /*0010*/ 	.word	0x00000000
	.align		4
        /*0014*/ 	.word	0xfffffffd
	.align		4
        /*0018*/ 	.word	0x00000000
	.align		4
        /*001c*/ 	.word	0xfffffffc


//--------------------- .text._Z17MatrixMulV4KernelPfS_S_iii --------------------------
	.section	.text._Z17MatrixMulV4KernelPfS_S_iii,"ax",@progbits
	.align	128
        .global         _Z17MatrixMulV4KernelPfS_S_iii
        .type           _Z17MatrixMulV4KernelPfS_S_iii,@function
        .size           _Z17MatrixMulV4KernelPfS_S_iii,(.L_x_30 - _Z17MatrixMulV4KernelPfS_S_iii)
        .other          _Z17MatrixMulV4KernelPfS_S_iii,@"STO_CUDA_ENTRY STV_DEFAULT"
_Z17MatrixMulV4KernelPfS_S_iii:
.text._Z17MatrixMulV4KernelPfS_S_iii:
[----:B------:R-:W-:Y:S08]  /*0000*/  LDC R1, c[0x0][0x37c] ;  /* 0x0000df00ff017b82 */ /* 0x000ff00000000800 */
[----:B------:R-:W0:Y:S01]  /*0010*/  LDC R95, c[0x0][0x3a0] ;  /* 0x0000e800ff5f7b82 */ /* 0x000e220000000800 */
[----:B------:R-:W1:Y:S01]  /*0020*/  S2R R0, SR_TID.Y ;  /* 0x0000000000007919 */ /* 0x000e620000002200 */
[----:B------:R-:W2:Y:S01]  /*0030*/  LDCU.64 UR6, c[0x0][0x358] ;  /* 0x00006b00ff0677ac */ /* 0x000ea20008000a00 */
[----:B------:R-:W-:Y:S01]  /*0040*/  HFMA2 R3, -RZ, RZ, 0, 0 ;  /* 0x00000000ff037431 */ /* 0x000fe200000001ff */
[----:B------:R-:W-:Y:S01]  /*0050*/  CS2R R88, SRZ ;  /* 0x0000000000587805 */ /* 0x000fe2000001ff00 */
[----:B------:R-:W3:Y:S01]  /*0060*/  S2R R2, SR_TID.X ;  /* 0x0000000000027919 */ /* 0x000ee20000002100 */
[----:B------:R-:W-:-:S02]  /*0070*/  CS2R R86, SRZ ;  /* 0x0000000000567805 */ /* 0x000fc4000001ff00 */
[----:B------:R-:W-:Y:S01]  /*0080*/  CS2R R84, SRZ ;  /* 0x0000000000547805 */ /* 0x000fe2000001ff00 */
[----:B------:R-:W1:Y:S01]  /*0090*/  LDC R91, c[0x0][0x364] ;  /* 0x0000d900ff5b7b82 */ /* 0x000e620000000800 */
[----:B------:R-:W-:Y:S02]  /*00a0*/  CS2R R82, SRZ ;  /* 0x0000000000527805 */ /* 0x000fe4000001ff00 */
[----:B------:R-:W-:Y:S02]  /*00b0*/  CS2R R80, SRZ ;  /* 0x0000000000507805 */ /* 0x000fe4000001ff00 */
[----:B------:R-:W-:Y:S02]  /*00c0*/  CS2R R78, SRZ ;  /* 0x00000000004e7805 */ /* 0x000fe4000001ff00 */
[----:B------:R-:W-:Y:S02]  /*00d0*/  CS2R R76, SRZ ;  /* 0x00000000004c7805 */ /* 0x000fe4000001ff00 */
[----:B------:R-:W-:-:S02]  /*00e0*/  CS2R R74, SRZ ;  /* 0x00000000004a7805 */ /* 0x000fc4000001ff00 */
[----:B------:R-:W-:Y:S02]  /*00f0*/  CS2R R72, SRZ ;  /* 0x0000000000487805 */ /* 0x000fe4000001ff00 */
[----:B------:R-:W-:Y:S01]  /*0100*/  CS2R R70, SRZ ;  /* 0x0000000000467805 */ /* 0x000fe2000001ff00 */
[----:B------:R-:W-:Y:S01]  /*0110*/  S2UR UR4, SR_CTAID.X ;  /* 0x00000000000479c3 */ /* 0x000fe20000002500 */
[----:B------:R-:W-:Y:S02]  /*0120*/  CS2R R68, SRZ ;  /* 0x0000000000447805 */ /* 0x000fe4000001ff00 */
[----:B------:R-:W-:Y:S02]  /*0130*/  CS2R R66, SRZ ;  /* 0x0000000000427805 */ /* 0x000fe4000001ff00 */
[----:B------:R-:W-:Y:S02]  /*0140*/  CS2R R64, SRZ ;  /* 0x0000000000407805 */ /* 0x000fe4000001ff00 */
[----:B------:R-:W-:-:S02]  /*0150*/  CS2R R62, SRZ ;  /* 0x00000000003e7805 */ /* 0x000fc4000001ff00 */
[----:B------:R-:W-:Y:S02]  /*0160*/  CS2R R60, SRZ ;  /* 0x00000000003c7805 */ /* 0x000fe4000001ff00 */
[----:B------:R-:W-:Y:S02]  /*0170*/  CS2R R58, SRZ ;  /* 0x00000000003a7805 */ /* 0x000fe4000001ff00 */
[----:B------:R-:W-:Y:S01]  /*0180*/  CS2R R56, SRZ ;  /* 0x0000000000387805 */ /* 0x000fe2000001ff00 */
[----:B------:R-:W1:Y:S01]  /*0190*/  S2UR UR5, SR_CTAID.Y ;  /* 0x00000000000579c3 */ /* 0x000e620000002600 */
[----:B0-----:R-:W-:Y:S02]  /*01a0*/  ISETP.GE.AND P0, PT, R95, 0x8, PT ;  /* 0x000000085f00780c */ /* 0x001fe40003f06270 */
[----:B------:R-:W-:Y:S02]  /*01b0*/  CS2R R54, SRZ ;  /* 0x0000000000367805 */ /* 0x000fe4000001ff00 */
[----:B------:R-:W-:-:S02]  /*01c0*/  CS2R R52, SRZ ;  /* 0x0000000000347805 */ /* 0x000fc4000001ff00 */
[----:B------:R-:W-:Y:S02]  /*01d0*/  CS2R R50, SRZ ;  /* 0x0000000000327805 */ /* 0x000fe4000001ff00 */
[----:B------:R-:W-:Y:S02]  /*01e0*/  CS2R R48, SRZ ;  /* 0x0000000000307805 */ /* 0x000fe4000001ff00 */
[----:B------:R-:W-:Y:S02]  /*01f0*/  CS2R R26, SRZ ;  /* 0x00000000001a7805 */ /* 0x000fe4000001ff00 */
[----:B------:R-:W-:Y:S01]  /*0200*/  CS2R R4, SRZ ;  /* 0x0000000000047805 */ /* 0x000fe2000001ff00 */
[----:B------:R-:W3:Y:S01]  /*0210*/  LDC R21, c[0x0][0x360] ;  /* 0x0000d800ff157b82 */ /* 0x000ee20000000800 */
[----:B------:R-:W-:Y:S02]  /*0220*/  CS2R R6, SRZ ;  /* 0x0000000000067805 */ /* 0x000fe4000001ff00 */
[----:B------:R-:W-:-:S02]  /*0230*/  CS2R R8, SRZ ;  /* 0x0000000000087805 */ /* 0x000fc4000001ff00 */
[----:B------:R-:W-:Y:S02]  /*0240*/  CS2R R10, SRZ ;  /* 0x00000000000a7805 */ /* 0x000fe4000001ff00 */
[----:B------:R-:W-:Y:S02]  /*0250*/  CS2R R12, SRZ ;  /* 0x00000000000c7805 */ /* 0x000fe4000001ff00 */
[----:B------:R-:W-:Y:S02]  /*0260*/  CS2R R14, SRZ ;  /* 0x00000000000e7805 */ /* 0x000fe4000001ff00 */
[----:B------:R-:W-:Y:S02]  /*0270*/  CS2R R16, SRZ ;  /* 0x0000000000107805 */ /* 0x000fe4000001ff00 */
[----:B------:R-:W-:Y:S02]  /*0280*/  CS2R R18, SRZ ;  /* 0x0000000000127805 */ /* 0x000fe4000001ff00 */
[----:B------:R-:W-:Y:S01]  /*0290*/  MOV R22, RZ ;  /* 0x000000ff00167202 */ /* 0x000fe20000000f00 */
[----:B-1----:R-:W-:-:S05]  /*02a0*/  IMAD R91, R91, UR5, R0 ;  /* 0x000000055b5b7c24 */ /* 0x002fca000f8e0200 */
[----:B------:R-:W-:Y:S01]  /*02b0*/  SHF.L.U32 R91, R91, 0x3, RZ ;  /* 0x000000035b5b7819 */ /* 0x000fe200000006ff */
[----:B---3--:R-:W-:Y:S01]  /*02c0*/  IMAD R90, R21, UR4, R2 ;  /* 0x00000004155a7c24 */ /* 0x008fe2000f8e0202 */
[----:B------:R-:W-:-:S04]  /*02d0*/  CS2R R20, SRZ ;  /* 0x0000000000147805 */ /* 0x000fc8000001ff00 */
[----:B------:R-:W-:Y:S01]  /*02e0*/  SHF.L.U32 R90, R90, 0x3, RZ ;  /* 0x000000035a5a7819 */ /* 0x000fe200000006ff */
[----:B--2---:R-:W-:Y:S06]  /*02f0*/  @!P0 BRA `(.L_x_0) ;  /* 0x0000002000488947 */ /* 0x004fec0003800000 */
[----:B------:R-:W0:Y:S01]  /*0300*/  LDC.64 R106, c[0x0][0x388] ;  /* 0x0000e200ff6a7b82 */ /* 0x000e220000000a00 */
[----:B------:R-:W-:Y:S02]  /*0310*/  LEA R23, R0, R90, 0x3 ;  /* 0x0000005a00177211 */ /* 0x000fe400078e18ff */
[----:B------:R-:W-:Y:S02]  /*0320*/  LEA R24, R2, R91, 0x3 ;  /* 0x0000005b02187211 */ /* 0x000fe400078e18ff */
[----:B------:R-:W-:Y:S02]  /*0330*/  SHF.R.S32.HI R32, RZ, 0x1f, R95 ;  /* 0x0000001fff207819 */ /* 0x000fe4000001145f */
[C---:B------:R-:W-:Y:S01]  /*0340*/  IADD3 R25, PT, PT, R24.reuse, 0x2, RZ ;  /* 0x0000000218197810 */ /* 0x040fe20007ffe0ff */
[----:B------:R-:W1:Y:S01]  /*0350*/  LDC.64 R108, c[0x0][0x380] ;  /* 0x0000e000ff6c7b82 */ /* 0x000e620000000a00 */
[C---:B------:R-:W-:Y:S02]  /*0360*/  IADD3 R28, PT, PT, R24.reuse, 0x3, RZ ;  /* 0x00000003181c7810 */ /* 0x040fe40007ffe0ff */
[C---:B------:R-:W-:Y:S01]  /*0370*/  IADD3 R29, PT, PT, R24.reuse, 0x4, RZ ;  /* 0x00000004181d7810 */ /* 0x040fe20007ffe0ff */
[-C--:B------:R-:W-:Y:S01]  /*0380*/  IMAD R25, R25, R95.reuse, RZ ;  /* 0x0000005f19197224 */ /* 0x080fe200078e02ff */
[----:B------:R-:W-:Y:S01]  /*0390*/  IADD3 R30, PT, PT, R24, 0x5, RZ ;  /* 0x00000005181e7810 */ /* 0x000fe20007ffe0ff */
[-C--:B------:R-:W-:Y:S01]  /*03a0*/  IMAD R115, R28, R95.reuse, RZ ;  /* 0x0000005f1c737224 */ /* 0x080fe200078e02ff */
[----:B------:R-:W-:Y:S01]  /*03b0*/  MOV R92, RZ ;  /* 0x000000ff005c7202 */ /* 0x000fe20000000f00 */
[-C--:B------:R-:W-:Y:S01]  /*03c0*/  IMAD R29, R29, R95.reuse, RZ ;  /* 0x0000005f1d1d7224 */ /* 0x080fe200078e02ff */
[----:B------:R-:W-:Y:S01]  /*03d0*/  MOV R89, RZ ;  /* 0x000000ff00597202 */ /* 0x000fe20000000f00 */
[----:B------:R-:W-:-:S02]  /*03e0*/  IMAD R111, R30, R95, RZ ;  /* 0x0000005f1e6f7224 */ /* 0x000fc400078e02ff */
[----:B0-----:R-:W-:-:S04]  /*03f0*/  IMAD.WIDE R106, R23, 0x4, R106 ;  /* 0x00000004176a7825 */ /* 0x001fc800078e026a */
[C---:B------:R-:W-:Y:S01]  /*0400*/  IMAD R23, R24.reuse, R95, RZ ;  /* 0x0000005f18177224 */ /* 0x040fe200078e02ff */
[----:B------:R-:W-:Y:S01]  /*0410*/  IADD3 R24, PT, PT, R24, 0x7, RZ ;  /* 0x0000000718187810 */ /* 0x000fe20007ffe0ff */
[----:B------:R-:W-:-:S03]  /*0420*/  IMAD.WIDE.U32 R104, R95, 0x4, R106 ;  /* 0x000000045f687825 */ /* 0x000fc600078e006a */
[-C--:B------:R-:W-:Y:S01]  /*0430*/  IADD3 R119, PT, PT, R23, R95.reuse, RZ ;  /* 0x0000005f17777210 */ /* 0x080fe20007ffe0ff */
[----:B-1----:R-:W-:Y:S01]  /*0440*/  IMAD.WIDE.U32 R116, R25, 0x4, R108 ;  /* 0x0000000419747825 */ /* 0x002fe200078e006c */
[----:B------:R-:W-:-:S03]  /*0450*/  LEA.HI R25, R32, R95, RZ, 0x3 ;  /* 0x0000005f20197211 */ /* 0x000fc600078f18ff */
[----:B------:R-:W-:Y:S01]  /*0460*/  IMAD.WIDE.U32 R102, R95, 0x4, R104 ;  /* 0x000000045f667825 */ /* 0x000fe200078e0068 */
[----:B------:R-:W-:-:S03]  /*0470*/  SHF.R.S32.HI R25, RZ, 0x3, R25 ;  /* 0x00000003ff197819 */ /* 0x000fc60000011419 */
[----:B------:R-:W-:Y:S01]  /*0480*/  IMAD R31, R24, R95, RZ ;  /* 0x0000005f181f7224 */ /* 0x000fe200078e02ff */
[----:B------:R-:W-:Y:S01]  /*0490*/  MOV R24, RZ ;  /* 0x000000ff00187202 */ /* 0x000fe20000000f00 */
[----:B------:R-:W-:-:S04]  /*04a0*/  IMAD.WIDE.U32 R100, R95, 0x4, R102 ;  /* 0x000000045f647825 */ /* 0x000fc800078e0066 */
[----:B------:R-:W-:-:S04]  /*04b0*/  IMAD.WIDE.U32 R118, R119, 0x4, R108 ;  /* 0x0000000477767825 */ /* 0x000fc800078e006c */
[----:B------:R-:W-:-:S04]  /*04c0*/  IMAD.WIDE.U32 R98, R95, 0x4, R100 ;  /* 0x000000045f627825 */ /* 0x000fc800078e0064 */
[----:B------:R-:W-:-:S04]  /*04d0*/  IMAD.WIDE.U32 R114, R115, 0x4, R108 ;  /* 0x0000000473727825 */ /* 0x000fc800078e006c */
[----:B------:R-:W-:-:S04]  /*04e0*/  IMAD.WIDE.U32 R96, R95, 0x4, R98 ;  /* 0x000000045f607825 */ /* 0x000fc800078e0062 */
[----:B------:R-:W-:-:S04]  /*04f0*/  IMAD.WIDE.U32 R112, R29, 0x4, R108 ;  /* 0x000000041d707825 */ /* 0x000fc800078e006c */
[----:B------:R-:W-:-:S04]  /*0500*/  IMAD.WIDE.U32 R110, R111, 0x4, R108 ;  /* 0x000000046f6e7825 */ /* 0x000fc800078e006c */
[----:B------:R-:W-:-:S04]  /*0510*/  IMAD.WIDE.U32 R108, R31, 0x4, R108 ;  /* 0x000000041f6c7825 */ /* 0x000fc800078e006c */
[----:B------:R-:W-:-:S07]  /*0520*/  IMAD.WIDE.U32 R94, R95, 0x4, R96 ;  /* 0x000000045f5e7825 */ /* 0x000fce00078e0060 */
.L_x_11:
[----:B------:R-:W-:-:S13]  /*0530*/  ISETP.NE.AND P0, PT, R24, RZ, PT ;  /* 0x000000ff1800720c */ /* 0x000fda0003f05270 */
[----:B0-----:R-:W-:Y:S05]  /*0540*/  @P0 BRA `(.L_x_1) ;  /* 0x0000000c00000947 */ /* 0x001fea0003800000 */
[----:B------:R-:W-:Y:S01]  /*0550*/  ISETP.NE.AND P0, PT, R0, RZ, PT ;  /* 0x000000ff0000720c */ /* 0x000fe20003f05270 */
[----:B------:R-:W-:Y:S01]  /*0560*/  BSSY.RECONVERGENT B0, `(.L_x_2) ;  /* 0x0000061000007945 */ /* 0x000fe20003800200 */
[----:B------:R-:W-:-:S11]  /*0570*/  ISETP.NE.AND P1, PT, R2, RZ, PT ;  /* 0x000000ff0200720c */ /* 0x000fd60003f25270 */
[----:B------:R-:W-:Y:S05]  /*0580*/  @P0 BRA `(.L_x_3) ;  /* 0x0000000400780947 */ /* 0x000fea0003800000 */
[----:B------:R-:W2:Y:S04]  /*0590*/  LDG.E R28, desc[UR6][R118.64] ;  /* 0x00000006761c7981 */ /* 0x000ea8000c1e1900 */
[----:B------:R-:W2:Y:S04]  /*05a0*/  LDG.E R29, desc[UR6][R118.64+0x4] ;  /* 0x00000406761d7981 */ /* 0x000ea8000c1e1900 */
[----:B------:R-:W2:Y:S04]  /*05b0*/  LDG.E R30, desc[UR6][R118.64+0x8] ;  /* 0x00000806761e7981 */ /* 0x000ea8000c1e1900 */
[----:B------:R-:W2:Y:S04]  /*05c0*/  LDG.E R31, desc[UR6][R118.64+0xc] ;  /* 0x00000c06761f7981 */ /* 0x000ea8000c1e1900 */
[----:B------:R-:W3:Y:S04]  /*05d0*/  LDG.E R32, desc[UR6][R118.64+0x10] ;  /* 0x0000100676207981 */ /* 0x000ee8000c1e1900 */
[----:B------:R-:W3:Y:S04]  /*05e0*/  LDG.E R33, desc[UR6][R118.64+0x14] ;  /* 0x0000140676217981 */ /* 0x000ee8000c1e1900 */
[----:B------:R-:W3:Y:S04]  /*05f0*/  LDG.E R34, desc[UR6][R118.64+0x18] ;  /* 0x0000180676227981 */ /* 0x000ee8000c1e1900 */
[----:B------:R-:W3:Y:S01]  /*0600*/  LDG.E R35, desc[UR6][R118.64+0x1c] ;  /* 0x00001c0676237981 */ /* 0x000ee2000c1e1900 */
[----:B------:R-:W0:Y:S01]  /*0610*/  S2UR UR5, SR_CgaCtaId ;  /* 0x00000000000579c3 */ /* 0x000e220000008800 */
[----:B------:R-:W-:Y:S01]  /*0620*/  UMOV UR4, 0x400 ;  /* 0x0000040000047882 */ /* 0x000fe20000000000 */
[----:B------:R-:W-:Y:S01]  /*0630*/  SHF.L.U32 R36, R92, 0xc, RZ ;  /* 0x0000000c5c247819 */ /* 0x000fe200000006ff */
[----:B------:R-:W4:Y:S03]  /*0640*/  LDG.E R37, desc[UR6][R114.64+0x4] ;  /* 0x0000040672257981 */ /* 0x000f26000c1e1900 */
[----:B------:R-:W-:Y:S01]  /*0650*/  LOP3.LUT R36, R36, 0x1000, RZ, 0x3c, !PT ;  /* 0x0000100024247812 */ /* 0x000fe200078e3cff */
[----:B------:R-:W4:Y:S01]  /*0660*/  LDG.E R38, desc[UR6][R114.64+0x8] ;  /* 0x0000080672267981 */ /* 0x000f22000c1e1900 */
[----:B------:R-:W1:Y:S03]  /*0670*/  LDC.64 R120, c[0x0][0x380] ;  /* 0x0000e000ff787b82 */ /* 0x000e660000000a00 */
[----:B------:R-:W4:Y:S04]  /*0680*/  LDG.E R39, desc[UR6][R114.64+0xc] ;  /* 0x00000c0672277981 */ /* 0x000f28000c1e1900 */
[----:B------:R-:W5:Y:S04]  /*0690*/  LDG.E R40, desc[UR6][R114.64+0x10] ;  /* 0x0000100672287981 */ /* 0x000f68000c1e1900 */
[----:B------:R-:W5:Y:S04]  /*06a0*/  LDG.E R41, desc[UR6][R114.64+0x14] ;  /* 0x0000140672297981 */ /* 0x000f68000c1e1900 */
[----:B------:R-:W5:Y:S01]  /*06b0*/  LDG.E R42, desc[UR6][R114.64+0x18] ;  /* 0x00001806722a7981 */ /* 0x000f62000c1e1900 */
[----:B0-----:R-:W-:-:S03]  /*06c0*/  ULEA UR4, UR5, UR4, 0x18 ;  /* 0x0000000405047291 */ /* 0x001fc6000f8ec0ff */
[----:B------:R-:W5:Y:S03]  /*06d0*/  LDG.E R43, desc[UR6][R114.64+0x1c] ;  /* 0x00001c06722b7981 */ /* 0x000f66000c1e1900 */
[----:B------:R-:W-:Y:S01]  /*06e0*/  IADD3 R93, PT, PT, R36, UR4, RZ ;  /* 0x00000004245d7c10 */ /* 0x000fe2000fffe0ff */
[----:B------:R-:W5:Y:S03]  /*06f0*/  LDG.E R44, desc[UR6][R112.64] ;  /* 0x00000006702c7981 */ /* 0x000f66000c1e1900 */
[C---:B------:R-:W-:Y:S01]  /*0700*/  LEA R93, R2.reuse, R93, 0x8 ;  /* 0x0000005d025d7211 */ /* 0x040fe200078e40ff */
[----:B------:R-:W4:Y:S04]  /*0710*/  LDG.E R36, desc[UR6][R114.64] ;  /* 0x0000000672247981 */ /* 0x000f28000c1e1900 */
[----:B------:R-:W5:Y:S04]  /*0720*/  LDG.E R45, desc[UR6][R112.64+0x4] ;  /* 0x00000406702d7981 */ /* 0x000f68000c1e1900 */
[----:B------:R-:W5:Y:S04]  /*0730*/  LDG.E R46, desc[UR6][R112.64+0x8] ;  /* 0x00000806702e7981 */ /* 0x000f68000c1e1900 */
[----:B------:R-:W5:Y:S01]  /*0740*/  LDG.E R47, desc[UR6][R112.64+0xc] ;  /* 0x00000c06702f7981 */ /* 0x000f62000c1e1900 */
[----:B-1----:R-:W-:Y:S01]  /*0750*/  IMAD.WIDE.U32 R122, R23, 0x4, R120 ;  /* 0x00000004177a7825 */ /* 0x002fe200078e0078 */
[----:B------:R-:W0:Y:S02]  /*0760*/  LDCU UR4, c[0x0][0x3a0] ;  /* 0x00007400ff0477ac */ /* 0x000e240008000800 */
[----:B--2---:R1:W-:Y:S04]  /*0770*/  STS.128 [R93+0x20], R28 ;  /* 0x0000201c5d007388 */ /* 0x0043e80000000c00 */
[----:B---3--:R2:W-:Y:S04]  /*0780*/  STS.128 [R93+0x30], R32 ;  /* 0x000030205d007388 */ /* 0x0085e80000000c00 */
[----:B-1----:R-:W3:Y:S04]  /*0790*/  LDG.E R28, desc[UR6][R116.64] ;  /* 0x00000006741c7981 */ /* 0x002ee8000c1e1900 */
[----:B------:R-:W3:Y:S04]  /*07a0*/  LDG.E R29, desc[UR6][R116.64+0x4] ;  /* 0x00000406741d7981 */ /* 0x000ee8000c1e1900 */
[----:B------:R-:W3:Y:S04]  /*07b0*/  LDG.E R30, desc[UR6][R116.64+0x8] ;  /* 0x00000806741e7981 */ /* 0x000ee8000c1e1900 */
[----:B------:R-:W3:Y:S04]  /*07c0*/  LDG.E R31, desc[UR6][R116.64+0xc] ;  /* 0x00000c06741f7981 */ /* 0x000ee8000c1e1900 */
[----:B--2---:R-:W2:Y:S04]  /*07d0*/  LDG.E R32, desc[UR6][R116.64+0x10] ;  /* 0x0000100674207981 */ /* 0x004ea8000c1e1900 */
[----:B------:R-:W2:Y:S04]  /*07e0*/  LDG.E R33, desc[UR6][R116.64+0x14] ;  /* 0x0000140674217981 */ /* 0x000ea8000c1e1900 */
[----:B------:R-:W2:Y:S04]  /*07f0*/  LDG.E R34, desc[UR6][R116.64+0x18] ;  /* 0x0000180674227981 */ /* 0x000ea8000c1e1900 */
[----:B------:R-:W2:Y:S04]  /*0800*/  LDG.E R35, desc[UR6][R116.64+0x1c] ;  /* 0x00001c0674237981 */ /* 0x000ea8000c1e1900 */
[----:B----4-:R1:W-:Y:S04]  /*0810*/  STS.128 [R93+0x60], R36 ;  /* 0x000060245d007388 */ /* 0x0103e80000000c00 */
[----:B-----5:R4:W-:Y:S04]  /*0820*/  STS.128 [R93+0x70], R40 ;  /* 0x000070285d007388 */ /* 0x0209e80000000c00 */
[----:B-1----:R-:W5:Y:S04]  /*0830*/  LDG.E R36, desc[UR6][R122.64+0x10] ;  /* 0x000010067a247981 */ /* 0x002f68000c1e1900 */
[----:B------:R-:W5:Y:S04]  /*0840*/  LDG.E R37, desc[UR6][R122.64+0x14] ;  /* 0x000014067a257981 */ /* 0x000f68000c1e1900 */
[----:B------:R-:W5:Y:S04]  /*0850*/  LDG.E R38, desc[UR6][R122.64+0x18] ;  /* 0x000018067a267981 */ /* 0x000f68000c1e1900 */
[----:B------:R-:W5:Y:S04]  /*0860*/  LDG.E R39, desc[UR6][R122.64+0x1c] ;  /* 0x00001c067a277981 */ /* 0x000f68000c1e1900 */
[----:B----4-:R-:W4:Y:S04]  /*0870*/  LDG.E R40, desc[UR6][R110.64] ;  /* 0x000000066e287981 */ /* 0x010f28000c1e1900 */
[----:B------:R-:W4:Y:S04]  /*0880*/  LDG.E R41, desc[UR6][R110.64+0x4] ;  /* 0x000004066e297981 */ /* 0x000f28000c1e1900 */
[----:B------:R-:W4:Y:S04]  /*0890*/  LDG.E R42, desc[UR6][R110.64+0x8] ;  /* 0x000008066e2a7981 */ /* 0x000f28000c1e1900 */
[----:B------:R-:W4:Y:S04]  /*08a0*/  LDG.E R43, desc[UR6][R110.64+0xc] ;  /* 0x00000c066e2b7981 */ /* 0x000f28000c1e1900 */
[----:B---3--:R1:W-:Y:S04]  /*08b0*/  STS.128 [R93+0x40], R28 ;  /* 0x0000401c5d007388 */ /* 0x0083e80000000c00 */
[----:B--2---:R2:W-:Y:S04]  /*08c0*/  STS.128 [R93+0x50], R32 ;  /* 0x000050205d007388 */ /* 0x0045e80000000c00 */
        /* <DEDUP_REMOVED lines=8> */
[----:B------:R1:W-:Y:S02]  /*0950*/  STS.128 [R93+0x80], R44 ;  /* 0x0000802c5d007388 */ /* 0x0003e40000000c00 */
[----:B-1----:R-:W-:-:S02]  /*0960*/  LEA R44, R2, R91, 0x3 ;  /* 0x0000005b022c7211 */ /* 0x002fc400078e18ff */
[----:B----4-:R1:W-:Y:S02]  /*0970*/  STS.128 [R93+0xa0], R40 ;  /* 0x0000a0285d007388 */ /* 0x0103e40000000c00 */
[----:B------:R-:W-:Y:S02]  /*0980*/  IADD3 R44, PT, PT, R44, 0x6, RZ ;  /* 0x000000062c2c7810 */ /* 0x000fe40007ffe0ff */
[----:B-----5:R4:W-:Y:S03]  /*0990*/  STS.128 [R93+0x10], R36 ;  /* 0x000010245d007388 */ /* 0x0209e60000000c00 */
[----:B0-----:R-:W-:Y:S01]  /*09a0*/  IMAD R45, R44, UR4, RZ ;  /* 0x000000042c2d7c24 */ /* 0x001fe2000f8e02ff */
[----:B------:R-:W5:Y:S03]  /*09b0*/  LDG.E R46, desc[UR6][R108.64+0x18] ;  /* 0x000018066c2e7981 */ /* 0x000f66000c1e1900 */
[----:B------:R-:W-:Y:S01]  /*09c0*/  IMAD.WIDE.U32 R120, R45, 0x4, R120 ;  /* 0x000000042d787825 */ /* 0x000fe200078e0078 */
[----:B------:R-:W5:Y:S04]  /*09d0*/  LDG.E R44, desc[UR6][R108.64+0x10] ;  /* 0x000010066c2c7981 */ /* 0x000f68000c1e1900 */
[----:B-1----:R-:W5:Y:S04]  /*09e0*/  LDG.E R40, desc[UR6][R108.64] ;  /* 0x000000066c287981 */ /* 0x002f68000c1e1900 */
[----:B----4-:R-:W4:Y:S04]  /*09f0*/  LDG.E R36, desc[UR6][R110.64+0x10] ;  /* 0x000010066e247981 */ /* 0x010f28000c1e1900 */
[----:B------:R-:W4:Y:S04]  /*0a00*/  LDG.E R37, desc[UR6][R110.64+0x14] ;  /* 0x000014066e257981 */ /* 0x000f28000c1e1900 */
[----:B------:R-:W4:Y:S04]  /*0a10*/  LDG.E R38, desc[UR6][R110.64+0x18] ;  /* 0x000018066e267981 */ /* 0x000f28000c1e1900 */
[----:B------:R-:W4:Y:S04]  /*0a20*/  LDG.E R39, desc[UR6][R110.64+0x1c] ;  /* 0x00001c066e277981 */ /* 0x000f28000c1e1900 */
[----:B------:R-:W5:Y:S04]  /*0a30*/  LDG.E R41, desc[UR6][R108.64+0x4] ;  /* 0x000004066c297981 */ /* 0x000f68000c1e1900 */
[----:B------:R-:W5:Y:S04]  /*0a40*/  LDG.E R42, desc[UR6][R108.64+0x8] ;  /* 0x000008066c2a7981 */ /* 0x000f68000c1e1900 */
[----:B------:R-:W5:Y:S04]  /*0a50*/  LDG.E R43, desc[UR6][R108.64+0xc] ;  /* 0x00000c066c2b7981 */ /* 0x000f68000c1e1900 */
[----:B------:R-:W5:Y:S04]  /*0a60*/  LDG.E R45, desc[UR6][R108.64+0x14] ;  /* 0x000014066c2d7981 */ /* 0x000f68000c1e1900 */
[----:B------:R-:W5:Y:S04]  /*0a70*/  LDG.E R47, desc[UR6][R108.64+0x1c] ;  /* 0x00001c066c2f7981 */ /* 0x000f68000c1e1900 */
[----:B---3--:R0:W-:Y:S04]  /*0a80*/  STS.128 [R93+0x90], R28 ;  /* 0x0000901c5d007388 */ /* 0x0081e80000000c00 */
[----:B--2---:R1:W-:Y:S04]  /*0a90*/  STS.128 [R93], R32 ;  /* 0x000000205d007388 */ /* 0x0043e80000000c00 */
[----:B0-----:R-:W2:Y:S04]  /*0aa0*/  LDG.E R28, desc[UR6][R120.64] ;  /* 0x00000006781c7981 */ /* 0x001ea8000c1e1900 */
[----:B------:R-:W2:Y:S04]  /*0ab0*/  LDG.E R29, desc[UR6][R120.64+0x4] ;  /* 0x00000406781d7981 */ /* 0x000ea8000c1e1900 */
[----:B------:R-:W2:Y:S04]  /*0ac0*/  LDG.E R30, desc[UR6][R120.64+0x8] ;  /* 0x00000806781e7981 */ /* 0x000ea8000c1e1900 */
[----:B------:R-:W2:Y:S04]  /*0ad0*/  LDG.E R31, desc[UR6][R120.64+0xc] ;  /* 0x00000c06781f7981 */ /* 0x000ea8000c1e1900 */
[----:B-1----:R-:W3:Y:S04]  /*0ae0*/  LDG.E R32, desc[UR6][R120.64+0x10] ;  /* 0x0000100678207981 */ /* 0x002ee8000c1e1900 */
[----:B------:R-:W3:Y:S04]  /*0af0*/  LDG.E R33, desc[UR6][R120.64+0x14] ;  /* 0x0000140678217981 */ /* 0x000ee8000c1e1900 */
[----:B------:R-:W3:Y:S04]  /*0b00*/  LDG.E R34, desc[UR6][R120.64+0x18] ;  /* 0x0000180678227981 */ /* 0x000ee8000c1e1900 */
[----:B------:R-:W3:Y:S04]  /*0b10*/  LDG.E R35, desc[UR6][R120.64+0x1c] ;  /* 0x00001c0678237981 */ /* 0x000ee8000c1e1900 */
[----:B----4-:R0:W-:Y:S04]  /*0b20*/  STS.128 [R93+0xb0], R36 ;  /* 0x0000b0245d007388 */ /* 0x0101e80000000c00 */
[----:B-----5:R0:W-:Y:S04]  /*0b30*/  STS.128 [R93+0xe0], R40 ;  /* 0x0000e0285d007388 */ /* 0x0201e80000000c00 */
[----:B------:R0:W-:Y:S04]  /*0b40*/  STS.128 [R93+0xf0], R44 ;  /* 0x0000f02c5d007388 */ /* 0x0001e80000000c00 */
[----:B--2---:R0:W-:Y:S04]  /*0b50*/  STS.128 [R93+0xc0], R28 ;  /* 0x0000c01c5d007388 */ /* 0x0041e80000000c00 */
[----:B---3--:R0:W-:Y:S02]  /*0b60*/  STS.128 [R93+0xd0], R32 ;  /* 0x0000d0205d007388 */ /* 0x0081e40000000c00 */
.L_x_3:
[----:B------:R-:W-:Y:S05]  /*0b70*/  BSYNC.RECONVERGENT B0 ;  /* 0x0000000000007941 */ /* 0x000fea0003800200 */
.L_x_2:
[----:B------:R-:W-:Y:S04]  /*0b80*/  BSSY.RECONVERGENT B0, `(.L_x_1) ;  /* 0x000005c000007945 */ /* 0x000fe80003800200 */
[----:B------:R-:W-:Y:S05]  /*0b90*/  @P1 BRA `(.L_x_4) ;  /* 0x0000000400681947 */ /* 0x000fea0003800000 */
[----:B0-----:R-:W2:Y:S04]  /*0ba0*/  LDG.E R32, desc[UR6][R106.64] ;  /* 0x000000066a207981 */ /* 0x001ea8000c1e1900 */
[----:B------:R-:W2:Y:S04]  /*0bb0*/  LDG.E R33, desc[UR6][R106.64+0x4] ;  /* 0x000004066a217981 */ /* 0x000ea8000c1e1900 */
[----:B------:R-:W2:Y:S04]  /*0bc0*/  LDG.E R34, desc[UR6][R106.64+0x8] ;  /* 0x000008066a227981 */ /* 0x000ea8000c1e1900 */
[----:B------:R-:W2:Y:S01]  /*0bd0*/  LDG.E R35, desc[UR6][R106.64+0xc] ;  /* 0x00000c066a237981 */ /* 0x000ea2000c1e1900 */
[----:B------:R-:W0:Y:S01]  /*0be0*/  S2UR UR5, SR_CgaCtaId ;  /* 0x00000000000579c3 */ /* 0x000e220000008800 */
[----:B------:R-:W-:Y:S01]  /*0bf0*/  UMOV UR4, 0x400 ;  /* 0x0000040000047882 */ /* 0x000fe20000000000 */
[----:B------:R-:W-:Y:S01]  /*0c00*/  SHF.L.U32 R28, R92, 0xc, RZ ;  /* 0x0000000c5c1c7819 */ /* 0x000fe200000006ff */
[----:B------:R-:W-:Y:S01]  /*0c10*/  UIADD3 UR4, UPT, UPT, UR4, 0x2000, URZ ;  /* 0x0000200004047890 */ /* 0x000fe2000fffe0ff */
[----:B------:R-:W3:Y:S02]  /*0c20*/  LDG.E R29, desc[UR6][R106.64+0x14] ;  /* 0x000014066a1d7981 */ /* 0x000ee4000c1e1900 */
[----:B------:R-:W-:-:S02]  /*0c30*/  LOP3.LUT R28, R28, 0x1000, RZ, 0x3c, !PT ;  /* 0x000010001c1c7812 */ /* 0x000fc400078e3cff */
[----:B------:R-:W3:Y:S01]  /*0c40*/  LDG.E R30, desc[UR6][R106.64+0x18] ;  /* 0x000018066a1e7981 */ /* 0x000ee2000c1e1900 */
[----:B------:R-:W1:Y:S03]  /*0c50*/  LDC R121, c[0x0][0x3a0] ;  /* 0x0000e800ff797b82 */ /* 0x000e660000000800 */
[----:B------:R-:W3:Y:S04]  /*0c60*/  LDG.E R31, desc[UR6][R106.64+0x1c] ;  /* 0x00001c066a1f7981 */ /* 0x000ee8000c1e1900 */
[----:B------:R-:W4:Y:S04]  /*0c70*/  LDG.E R36, desc[UR6][R104.64+0x10] ;  /* 0x0000100668247981 */ /* 0x000f28000c1e1900 */
[----:B------:R-:W4:Y:S01]  /*0c80*/  LDG.E R37, desc[UR6][R104.64+0x14] ;  /* 0x0000140668257981 */ /* 0x000f22000c1e1900 */
[----:B0-----:R-:W-:-:S03]  /*0c90*/  ULEA UR4, UR5, UR4, 0x18 ;  /* 0x0000000405047291 */ /* 0x001fc6000f8ec0ff */
[----:B------:R-:W4:Y:S04]  /*0ca0*/  LDG.E R38, desc[UR6][R104.64+0x18] ;  /* 0x0000180668267981 */ /* 0x000f28000c1e1900 */
[----:B------:R-:W4:Y:S01]  /*0cb0*/  LDG.E R39, desc[UR6][R104.64+0x1c] ;  /* 0x00001c0668277981 */ /* 0x000f22000c1e1900 */
[----:B------:R-:W-:-:S03]  /*0cc0*/  IADD3 R93, PT, PT, R28, UR4, RZ ;  /* 0x000000041c5d7c10 */ /* 0x000fc6000fffe0ff */
[----:B------:R-:W3:Y:S01]  /*0cd0*/  LDG.E R28, desc[UR6][R106.64+0x10] ;  /* 0x000010066a1c7981 */ /* 0x000ee2000c1e1900 */
[----:B------:R-:W-:-:S03]  /*0ce0*/  LEA R93, R0, R93, 0x5 ;  /* 0x0000005d005d7211 */ /* 0x000fc600078e28ff */
[----:B------:R-:W5:Y:S04]  /*0cf0*/  LDG.E R40, desc[UR6][R102.64] ;  /* 0x0000000666287981 */ /* 0x000f68000c1e1900 */
[----:B------:R-:W5:Y:S04]  /*0d00*/  LDG.E R41, desc[UR6][R102.64+0x4] ;  /* 0x0000040666297981 */ /* 0x000f68000c1e1900 */
[----:B------:R-:W5:Y:S04]  /*0d10*/  LDG.E R42, desc[UR6][R102.64+0x8] ;  /* 0x00000806662a7981 */ /* 0x000f68000c1e1900 */
[----:B------:R-:W5:Y:S04]  /*0d20*/  LDG.E R43, desc[UR6][R102.64+0xc] ;  /* 0x00000c06662b7981 */ /* 0x000f68000c1e1900 */
[----:B------:R-:W5:Y:S04]  /*0d30*/  LDG.E R44, desc[UR6][R102.64+0x10] ;  /* 0x00001006662c7981 */ /* 0x000f68000c1e1900 */
[----:B------:R-:W5:Y:S04]  /*0d40*/  LDG.E R45, desc[UR6][R102.64+0x14] ;  /* 0x00001406662d7981 */ /* 0x000f68000c1e1900 */
[----:B------:R-:W5:Y:S04]  /*0d50*/  LDG.E R46, desc[UR6][R102.64+0x18] ;  /* 0x00001806662e7981 */ /* 0x000f68000c1e1900 */
[----:B------:R-:W5:Y:S04]  /*0d60*/  LDG.E R47, desc[UR6][R102.64+0x1c] ;  /* 0x00001c06662f7981 */ /* 0x000f68000c1e1900 */
[----:B--2---:R0:W-:Y:S04]  /*0d70*/  STS.128 [R93], R32 ;  /* 0x000000205d007388 */ /* 0x0041e80000000c00 */
[----:B0-----:R-:W2:Y:S04]  /*0d80*/  LDG.E R32, desc[UR6][R104.64] ;  /* 0x0000000668207981 */ /* 0x001ea8000c1e1900 */
[----:B------:R-:W2:Y:S04]  /*0d90*/  LDG.E R33, desc[UR6][R104.64+0x4] ;  /* 0x0000040668217981 */ /* 0x000ea8000c1e1900 */
[----:B------:R-:W2:Y:S04]  /*0da0*/  LDG.E R34, desc[UR6][R104.64+0x8] ;  /* 0x0000080668227981 */ /* 0x000ea8000c1e1900 */
[----:B------:R-:W2:Y:S04]  /*0db0*/  LDG.E R35, desc[UR6][R104.64+0xc] ;  /* 0x00000c0668237981 */ /* 0x000ea8000c1e1900 */
[----:B----4-:R0:W-:Y:S04]  /*0dc0*/  STS.128 [R93+0x210], R36 ;  /* 0x000210245d007388 */ /* 0x0101e80000000c00 */
[----:B---3--:R3:W-:Y:S04]  /*0dd0*/  STS.128 [R93+0x10], R28 ;  /* 0x0000101c5d007388 */ /* 0x0087e80000000c00 */
[----:B0-----:R-:W4:Y:S04]  /*0de0*/  LDG.E R36, desc[UR6][R98.64] ;  /* 0x0000000662247981 */ /* 0x001f28000c1e1900 */
[----:B-----5:R0:W-:Y:S04]  /*0df0*/  STS.128 [R93+0x400], R40 ;  /* 0x000400285d007388 */ /* 0x0201e80000000c00 */
[----:B---3--:R-:W3:Y:S04]  /*0e00*/  LDG.E R28, desc[UR6][R100.64] ;  /* 0x00000006641c7981 */ /* 0x008ee8000c1e1900 */
[----:B------:R-:W3:Y:S04]  /*0e10*/  LDG.E R29, desc[UR6][R100.64+0x4] ;  /* 0x00000406641d7981 */ /* 0x000ee8000c1e1900 */
[----:B------:R-:W3:Y:S04]  /*0e20*/  LDG.E R30, desc[UR6][R100.64+0x8] ;  /* 0x00000806641e7981 */ /* 0x000ee8000c1e1900 */
[----:B------:R5:W-:Y:S04]  /*0e30*/  STS.128 [R93+0x410], R44 ;  /* 0x0004102c5d007388 */ /* 0x000be80000000c00 */
[----:B------:R-:W3:Y:S04]  /*0e40*/  LDG.E R31, desc[UR6][R100.64+0xc] ;  /* 0x00000c06641f7981 */ /* 0x000ee8000c1e1900 */
[----:B------:R-:W4:Y:S04]  /*0e50*/  LDG.E R37, desc[UR6][R98.64+0x4] ;  /* 0x0000040662257981 */ /* 0x000f28000c1e1900 */
[----:B------:R-:W4:Y:S04]  /*0e60*/  LDG.E R38, desc[UR6][R98.64+0x8] ;  /* 0x0000080662267981 */ /* 0x000f28000c1e1900 */
[----:B------:R-:W4:Y:S04]  /*0e70*/  LDG.E R39, desc[UR6][R98.64+0xc] ;  /* 0x00000c0662277981 */ /* 0x000f28000c1e1900 */
[----:B0-----:R-:W4:Y:S04]  /*0e80*/  LDG.E R40, desc[UR6][R98.64+0x10] ;  /* 0x0000100662287981 */ /* 0x001f28000c1e1900 */
[----:B------:R-:W4:Y:S04]  /*0e90*/  LDG.E R41, desc[UR6][R98.64+0x14] ;  /* 0x0000140662297981 */ /* 0x000f28000c1e1900 */
[----:B------:R-:W4:Y:S04]  /*0ea0*/  LDG.E R42, desc[UR6][R98.64+0x18] ;  /* 0x00001806622a7981 */ /* 0x000f28000c1e1900 */
[----:B------:R-:W4:Y:S04]  /*0eb0*/  LDG.E R43, desc[UR6][R98.64+0x1c] ;  /* 0x00001c06622b7981 */ /* 0x000f28000c1e1900 */
[----:B-----5:R-:W5:Y:S04]  /*0ec0*/  LDG.E R44, desc[UR6][R96.64] ;  /* 0x00000006602c7981 */ /* 0x020f68000c1e1900 */
[----:B------:R-:W5:Y:S04]  /*0ed0*/  LDG.E R45, desc[UR6][R96.64+0x4] ;  /* 0x00000406602d7981 */ /* 0x000f68000c1e1900 */
[----:B------:R-:W5:Y:S04]  /*0ee0*/  LDG.E R46, desc[UR6][R96.64+0x8] ;  /* 0x00000806602e7981 */ /* 0x000f68000c1e1900 */
[----:B------:R-:W5:Y:S04]  /*0ef0*/  LDG.E R47, desc[UR6][R96.64+0xc] ;  /* 0x00000c06602f7981 */ /* 0x000f68000c1e1900 */
[----:B--2---:R0:W-:Y:S04]  /*0f00*/  STS.128 [R93+0x200], R32 ;  /* 0x000200205d007388 */ /* 0x0041e80000000c00 */
[----:B0-----:R-:W2:Y:S04]  /*0f10*/  LDG.E R32, desc[UR6][R100.64+0x10] ;  /* 0x0000100664207981 */ /* 0x001ea8000c1e1900 */
[----:B------:R-:W2:Y:S04]  /*0f20*/  LDG.E R33, desc[UR6][R100.64+0x14] ;  /* 0x0000140664217981 */ /* 0x000ea8000c1e1900 */
[----:B------:R-:W2:Y:S04]  /*0f30*/  LDG.E R34, desc[UR6][R100.64+0x18] ;  /* 0x0000180664227981 */ /* 0x000ea8000c1e1900 */
[----:B------:R-:W2:Y:S01]  /*0f40*/  LDG.E R35, desc[UR6][R100.64+0x1c] ;  /* 0x00001c0664237981 */ /* 0x000ea2000c1e1900 */
[----:B-1----:R-:W-:-:S03]  /*0f50*/  IMAD.WIDE.U32 R120, R121, 0x4, R94 ;  /* 0x0000000479787825 */ /* 0x002fc600078e005e */
[----:B---3--:R0:W-:Y:S04]  /*0f60*/  STS.128 [R93+0x600], R28 ;  /* 0x0006001c5d007388 */ /* 0x0081e80000000c00 */
[----:B----4-:R1:W-:Y:S04]  /*0f70*/  STS.128 [R93+0x800], R36 ;  /* 0x000800245d007388 */ /* 0x0103e80000000c00 */
[----:B0-----:R-:W3:Y:S04]  /*0f80*/  LDG.E R28, desc[UR6][R120.64] ;  /* 0x00000006781c7981 */ /* 0x001ee8000c1e1900 */
[----:B------:R-:W3:Y:S04]  /*0f90*/  LDG.E R29, desc[UR6][R120.64+0x4] ;  /* 0x00000406781d7981 */ /* 0x000ee8000c1e1900 */
[----:B------:R-:W3:Y:S04]  /*0fa0*/  LDG.E R30, desc[UR6][R120.64+0x8] ;  /* 0x00000806781e7981 */ /* 0x000ee8000c1e1900 */
[----:B------:R0:W-:Y:S04]  /*0fb0*/  STS.128 [R93+0x810], R40 ;  /* 0x000810285d007388 */ /* 0x0001e80000000c00 */
[----:B------:R-:W3:Y:S04]  /*0fc0*/  LDG.E R31, desc[UR6][R120.64+0xc] ;  /* 0x00000c06781f7981 */ /* 0x000ee8000c1e1900 */
[----:B-1----:R-:W4:Y:S04]  /*0fd0*/  LDG.E R36, desc[UR6][R96.64+0x10] ;  /* 0x0000100660247981 */ /* 0x002f28000c1e1900 */
[----:B------:R-:W4:Y:S04]  /*0fe0*/  LDG.E R37, desc[UR6][R96.64+0x14] ;  /* 0x0000140660257981 */ /* 0x000f28000c1e1900 */
[----:B-----5:R1:W-:Y:S04]  /*0ff0*/  STS.128 [R93+0xa00], R44 ;  /* 0x000a002c5d007388 */ /* 0x0203e80000000c00 */
[----:B------:R-:W4:Y:S04]  /*1000*/  LDG.E R38, desc[UR6][R96.64+0x18] ;  /* 0x0000180660267981 */ /* 0x000f28000c1e1900 */
[----:B------:R-:W4:Y:S04]  /*1010*/  LDG.E R39, desc[UR6][R96.64+0x1c] ;  /* 0x00001c0660277981 */ /* 0x000f28000c1e1900 */
[----:B0-----:R-:W5:Y:S04]  /*1020*/  LDG.E R40, desc[UR6][R94.64] ;  /* 0x000000065e287981 */ /* 0x001f68000c1e1900 */
[----:B------:R-:W5:Y:S04]  /*1030*/  LDG.E R41, desc[UR6][R94.64+0x4] ;  /* 0x000004065e297981 */ /* 0x000f68000c1e1900 */
[----:B------:R-:W5:Y:S04]  /*1040*/  LDG.E R42, desc[UR6][R94.64+0x8] ;  /* 0x000008065e2a7981 */ /* 0x000f68000c1e1900 */
[----:B------:R-:W5:Y:S04]  /*1050*/  LDG.E R43, desc[UR6][R94.64+0xc] ;  /* 0x00000c065e2b7981 */ /* 0x000f68000c1e1900 */
[----:B-1----:R-:W5:Y:S04]  /*1060*/  LDG.E R44, desc[UR6][R94.64+0x10] ;  /* 0x000010065e2c7981 */ /* 0x002f68000c1e1900 */
[----:B------:R-:W5:Y:S04]  /*1070*/  LDG.E R45, desc[UR6][R94.64+0x14] ;  /* 0x000014065e2d7981 */ /* 0x000f68000c1e1900 */
[----:B------:R-:W5:Y:S04]  /*1080*/  LDG.E R46, desc[UR6][R94.64+0x18] ;  /* 0x000018065e2e7981 */ /* 0x000f68000c1e1900 */
[----:B------:R-:W5:Y:S04]  /*1090*/  LDG.E R47, desc[UR6][R94.64+0x1c] ;  /* 0x00001c065e2f7981 */ /* 0x000f68000c1e1900 */
[----:B--2---:R0:W-:Y:S04]  /*10a0*/  STS.128 [R93+0x610], R32 ;  /* 0x000610205d007388 */ /* 0x0041e80000000c00 */
[----:B0-----:R-:W2:Y:S04]  /*10b0*/  LDG.E R32, desc[UR6][R120.64+0x10] ;  /* 0x0000100678207981 */ /* 0x001ea8000c1e1900 */
[----:B------:R-:W2:Y:S04]  /*10c0*/  LDG.E R33, desc[UR6][R120.64+0x14] ;  /* 0x0000140678217981 */ /* 0x000ea8000c1e1900 */
[----:B------:R-:W2:Y:S04]  /*10d0*/  LDG.E R34, desc[UR6][R120.64+0x18] ;  /* 0x0000180678227981 */ /* 0x000ea8000c1e1900 */
[----:B------:R-:W2:Y:S04]  /*10e0*/  LDG.E R35, desc[UR6][R120.64+0x1c] ;  /* 0x00001c0678237981 */ /* 0x000ea8000c1e1900 */
[----:B---3--:R1:W-:Y:S04]  /*10f0*/  STS.128 [R93+0xe00], R28 ;  /* 0x000e001c5d007388 */ /* 0x0083e80000000c00 */
[----:B----4-:R1:W-:Y:S04]  /*1100*/  STS.128 [R93+0xa10], R36 ;  /* 0x000a10245d007388 */ /* 0x0103e80000000c00 */
[----:B-----5:R1:W-:Y:S04]  /*1110*/  STS.128 [R93+0xc00], R40 ;  /* 0x000c00285d007388 */ /* 0x0203e80000000c00 */
[----:B------:R1:W-:Y:S04]  /*1120*/  STS.128 [R93+0xc10], R44 ;  /* 0x000c102c5d007388 */ /* 0x0003e80000000c00 */
[----:B--2---:R1:W-:Y:S02]  /*1130*/  STS.128 [R93+0xe10], R32 ;  /* 0x000e10205d007388 */ /* 0x0043e40000000c00 */
.L_x_4:
[----:B------:R-:W-:Y:S05]  /*1140*/  BSYNC.RECONVERGENT B0 ;  /* 0x0000000000007941 */ /* 0x000fea0003800200 */
.L_x_1:
[----:B01----:R-:W0:Y:S01]  /*1150*/  S2R R29, SR_CgaCtaId ;  /* 0x00000000001d7919 */ /* 0x003e220000008800 */
[----:B------:R-:W-:Y:S01]  /*1160*/  MOV R45, 0x400 ;  /* 0x00000400002d7802 */ /* 0x000fe20000000f00 */
[----:B------:R-:W-:Y:S01]  /*1170*/  UMOV UR4, 0x10 ;  /* 0x0000001000047882 */ /* 0x000fe20000000000 */
[----:B------:R-:W-:Y:S01]  /*1180*/  SHF.L.U32 R28, R92, 0xc, RZ ;  /* 0x0000000c5c1c7819 */ /* 0x000fe200000006ff */
[----:B------:R-:W-:Y:S01]  /*1190*/  BAR.SYNC.DEFER_BLOCKING 0x0 ;  /* 0x0000000000007b1d */ /* 0x000fe20000010000 */
[----:B------:R-:W-:Y:S02]  /*11a0*/  IADD3 R44, PT, PT, R45, 0x2000, RZ ;  /* 0x000020002d2c7810 */ /* 0x000fe40007ffe0ff */
[----:B------:R-:W-:Y:S02]  /*11b0*/  LOP3.LUT R38, R28, 0x1000, RZ, 0x3c, !PT ;  /* 0x000010001c267812 */ /* 0x000fe400078e3cff */
[----:B------:R-:W-:Y:S02]  /*11c0*/  LOP3.LUT R93, R92, 0x1, RZ, 0x3c, !PT ;  /* 0x000000015c5d7812 */ /* 0x000fe400078e3cff */
[----:B0-----:R-:W-:-:S02]  /*11d0*/  LEA R45, R29, R45, 0x18 ;  /* 0x0000002d1d2d7211 */ /* 0x001fc400078ec0ff */
[----:B------:R-:W-:Y:S02]  /*11e0*/  LEA R44, R29, R44, 0x18 ;  /* 0x0000002c1d2c7211 */ /* 0x000fe400078ec0ff */
[----:B------:R-:W-:Y:S02]  /*11f0*/  LEA R29, R0, R45, 0x8 ;  /* 0x0000002d001d7211 */ /* 0x000fe400078e40ff */
[----:B------:R-:W-:Y:S02]  /*1200*/  LEA R28, R2, R44, 0x5 ;  /* 0x0000002c021c7211 */ /* 0x000fe400078e28ff */
[----:B------:R-:W-:Y:S02]  /*1210*/  IADD3 R36, PT, PT, R29, 0x80, R38 ;  /* 0x000000801d247810 */ /* 0x000fe40007ffe026 */
[----:B------:R-:W-:-:S07]  /*1220*/  IADD3 R38, PT, PT, R38, R28, RZ ;  /* 0x0000001c26267210 */ /* 0x000fce0007ffe0ff */
.L_x_5:
[----:B------:R-:W-:Y:S04]  /*1230*/  LDS R37, [R36+-0x80] ;  /* 0xffff800024257984 */ /* 0x000fe80000000800 */
[----:B------:R-:W0:Y:S04]  /*1240*/  LDS.128 R28, [R38+UR4+-0x10] ;  /* 0xfffff004261c7984 */ /* 0x000e280008000c00 */
[----:B------:R-:W1:Y:S01]  /*1250*/  LDS.128 R32, [R38+UR4] ;  /* 0x0000000426207984 */ /* 0x000e620008000c00 */
[----:B------:R-:W-:-:S03]  /*1260*/  UIADD3 UR4, UPT, UPT, UR4, 0x200, URZ ;  /* 0x0000020004047890 */ /* 0x000fc6000fffe0ff */
[----:B------:R-:W2:Y:S01]  /*1270*/  LDS R39, [R36+-0x60] ;  /* 0xffffa00024277984 */ /* 0x000ea20000000800 */
[----:B------:R-:W-:-:S03]  /*1280*/  UISETP.NE.AND UP0, UPT, UR4, 0x1010, UPT ;  /* 0x000010100400788c */ /* 0x000fc6000bf05270 */
[----:B------:R-:W3:Y:S04]  /*1290*/  LDS R41, [R36+-0x40] ;  /* 0xffffc00024297984 */ /* 0x000ee80000000800 */
[----:B------:R-:W4:Y:S04]  /*12a0*/  LDS R43, [R36+-0x20] ;  /* 0xffffe000242b7984 */ /* 0x000f280000000800 */
[----:B------:R-:W5:Y:S04]  /*12b0*/  LDS R47, [R36] ;  /* 0x00000000242f7984 */ /* 0x000f680000000800 */
[----:B------:R-:W5:Y:S01]  /*12c0*/  LDS R121, [R36+0x40] ;  /* 0x0000400024797984 */ /* 0x000f620000000800 */
[C---:B0-----:R-:W-:Y:S01]  /*12d0*/  FFMA R22, R37.reuse, R28, R22 ;  /* 0x0000001c25167223 */ /* 0x041fe20000000016 */
[C---:B------:R-:W-:Y:S01]  /*12e0*/  FFMA R21, R37.reuse, R29, R21 ;  /* 0x0000001d25157223 */ /* 0x040fe20000000015 */
[C---:B------:R-:W-:Y:S01]  /*12f0*/  FFMA R20, R37.reuse, R30, R20 ;  /* 0x0000001e25147223 */ /* 0x040fe20000000014 */
[C---:B------:R-:W-:Y:S01]  /*1300*/  FFMA R19, R37.reuse, R31, R19 ;  /* 0x0000001f25137223 */ /* 0x040fe20000000013 */
[C---:B-1----:R-:W-:Y:S01]  /*1310*/  FFMA R18, R37.reuse, R32, R18 ;  /* 0x0000002025127223 */ /* 0x042fe20000000012 */
[C---:B------:R-:W-:Y:S01]  /*1320*/  FFMA R17, R37.reuse, R33, R17 ;  /* 0x0000002125117223 */ /* 0x040fe20000000011 */
[C---:B------:R-:W-:Y:S01]  /*1330*/  FFMA R16, R37.reuse, R34, R16 ;  /* 0x0000002225107223 */ /* 0x040fe20000000010 */
[----:B------:R-:W-:Y:S01]  /*1340*/  FFMA R15, R37, R35, R15 ;  /* 0x00000023250f7223 */ /* 0x000fe2000000000f */
[C---:B--2---:R-:W-:Y:S01]  /*1350*/  FFMA R14, R39.reuse, R28, R14 ;  /* 0x0000001c270e7223 */ /* 0x044fe2000000000e */
[C---:B------:R-:W-:Y:S01]  /*1360*/  FFMA R13, R39.reuse, R29, R13 ;  /* 0x0000001d270d7223 */ /* 0x040fe2000000000d */
[C---:B------:R-:W-:Y:S01]  /*1370*/  FFMA R12, R39.reuse, R30, R12 ;  /* 0x0000001e270c7223 */ /* 0x040fe2000000000c */
[C---:B------:R-:W-:Y:S01]  /*1380*/  FFMA R11, R39.reuse, R31, R11 ;  /* 0x0000001f270b7223 */ /* 0x040fe2000000000b */
[C---:B------:R-:W-:Y:S01]  /*1390*/  FFMA R10, R39.reuse, R32, R10 ;  /* 0x00000020270a7223 */ /* 0x040fe2000000000a */
[C---:B------:R-:W-:Y:S01]  /*13a0*/  FFMA R9, R39.reuse, R33, R9 ;  /* 0x0000002127097223 */ /* 0x040fe20000000009 */
[C---:B------:R-:W-:Y:S01]  /*13b0*/  FFMA R8, R39.reuse, R34, R8 ;  /* 0x0000002227087223 */ /* 0x040fe20000000008 */
[----:B------:R-:W-:Y:S01]  /*13c0*/  FFMA R7, R39, R35, R7 ;  /* 0x0000002327077223 */ /* 0x000fe20000000007 */
[----:B------:R-:W0:Y:S01]  /*13d0*/  LDS R37, [R36+0x20] ;  /* 0x0000200024257984 */ /* 0x000e220000000800 */
[C---:B---3--:R-:W-:Y:S01]  /*13e0*/  FFMA R6, R41.reuse, R28, R6 ;  /* 0x0000001c29067223 */ /* 0x048fe20000000006 */
[C---:B------:R-:W-:Y:S01]  /*13f0*/  FFMA R5, R41.reuse, R29, R5 ;  /* 0x0000001d29057223 */ /* 0x040fe20000000005 */
[C---:B------:R-:W-:Y:S01]  /*1400*/  FFMA R4, R41.reuse, R30, R4 ;  /* 0x0000001e29047223 */ /* 0x040fe20000000004 */
[----:B------:R1:W2:Y:S01]  /*1410*/  LDS R39, [R36+0x60] ;  /* 0x0000600024277984 */ /* 0x0002a20000000800 */
[C---:B------:R-:W-:Y:S01]  /*1420*/  FFMA R3, R41.reuse, R31, R3 ;  /* 0x0000001f29037223 */ /* 0x040fe20000000003 */
[C---:B------:R-:W-:Y:S01]  /*1430*/  FFMA R26, R41.reuse, R32, R26 ;  /* 0x00000020291a7223 */ /* 0x040fe2000000001a */
[C---:B------:R-:W-:Y:S01]  /*1440*/  FFMA R27, R41.reuse, R33, R27 ;  /* 0x00000021291b7223 */ /* 0x040fe2000000001b */
[C---:B------:R-:W-:Y:S01]  /*1450*/  FFMA R48, R41.reuse, R34, R48 ;  /* 0x0000002229307223 */ /* 0x040fe20000000030 */
[----:B------:R-:W-:Y:S01]  /*1460*/  FFMA R49, R41, R35, R49 ;  /* 0x0000002329317223 */ /* 0x000fe20000000031 */
[C---:B----4-:R-:W-:Y:S01]  /*1470*/  FFMA R50, R43.reuse, R28, R50 ;  /* 0x0000001c2b327223 */ /* 0x050fe20000000032 */
[C---:B------:R-:W-:Y:S01]  /*1480*/  FFMA R51, R43.reuse, R29, R51 ;  /* 0x0000001d2b337223 */ /* 0x040fe20000000033 */
[C---:B------:R-:W-:Y:S01]  /*1490*/  FFMA R52, R43.reuse, R30, R52 ;  /* 0x0000001e2b347223 */ /* 0x040fe20000000034 */
[C---:B------:R-:W-:Y:S01]  /*14a0*/  FFMA R53, R43.reuse, R31, R53 ;  /* 0x0000001f2b357223 */ /* 0x040fe20000000035 */
[C---:B------:R-:W-:Y:S01]  /*14b0*/  FFMA R54, R43.reuse, R32, R54 ;  /* 0x000000202b367223 */ /* 0x040fe20000000036 */
[C---:B------:R-:W-:Y:S01]  /*14c0*/  FFMA R55, R43.reuse, R33, R55 ;  /* 0x000000212b377223 */ /* 0x040fe20000000037 */
[C---:B------:R-:W-:Y:S01]  /*14d0*/  FFMA R56, R43.reuse, R34, R56 ;  /* 0x000000222b387223 */ /* 0x040fe20000000038 */
[----:B------:R-:W-:Y:S01]  /*14e0*/  FFMA R57, R43, R35, R57 ;  /* 0x000000232b397223 */ /* 0x000fe20000000039 */
[C---:B-----5:R-:W-:Y:S01]  /*14f0*/  FFMA R58, R47.reuse, R28, R58 ;  /* 0x0000001c2f3a7223 */ /* 0x060fe2000000003a */
[C---:B------:R-:W-:Y:S01]  /*1500*/  FFMA R59, R47.reuse, R29, R59 ;  /* 0x0000001d2f3b7223 */ /* 0x040fe2000000003b */
[C---:B------:R-:W-:Y:S01]  /*1510*/  FFMA R60, R47.reuse, R30, R60 ;  /* 0x0000001e2f3c7223 */ /* 0x040fe2000000003c */
[C---:B------:R-:W-:Y:S01]  /*1520*/  FFMA R61, R47.reuse, R31, R61 ;  /* 0x0000001f2f3d7223 */ /* 0x040fe2000000003d */
[C---:B------:R-:W-:Y:S01]  /*1530*/  FFMA R62, R47.reuse, R32, R62 ;  /* 0x000000202f3e7223 */ /* 0x040fe2000000003e */
[C---:B------:R-:W-:Y:S01]  /*1540*/  FFMA R63, R47.reuse, R33, R63 ;  /* 0x000000212f3f7223 */ /* 0x040fe2000000003f */
[C---:B------:R-:W-:Y:S01]  /*1550*/  FFMA R64, R47.reuse, R34, R64 ;  /* 0x000000222f407223 */ /* 0x040fe20000000040 */
[----:B------:R-:W-:Y:S01]  /*1560*/  FFMA R65, R47, R35, R65 ;  /* 0x000000232f417223 */ /* 0x000fe20000000041 */
[C---:B------:R-:W-:Y:S01]  /*1570*/  FFMA R74, R121.reuse, R28, R74 ;  /* 0x0000001c794a7223 */ /* 0x040fe2000000004a */
[C---:B------:R-:W-:Y:S01]  /*1580*/  FFMA R75, R121.reuse, R29, R75 ;  /* 0x0000001d794b7223 */ /* 0x040fe2000000004b */
[C---:B------:R-:W-:Y:S01]  /*1590*/  FFMA R76, R121.reuse, R30, R76 ;  /* 0x0000001e794c7223 */ /* 0x040fe2000000004c */
[C---:B------:R-:W-:Y:S01]  /*15a0*/  FFMA R77, R121.reuse, R31, R77 ;  /* 0x0000001f794d7223 */ /* 0x040fe2000000004d */
[C---:B------:R-:W-:Y:S01]  /*15b0*/  FFMA R78, R121.reuse, R32, R78 ;  /* 0x00000020794e7223 */ /* 0x040fe2000000004e */
[C---:B------:R-:W-:Y:S01]  /*15c0*/  FFMA R79, R121.reuse, R33, R79 ;  /* 0x00000021794f7223 */ /* 0x040fe2000000004f */
[C---:B------:R-:W-:Y:S01]  /*15d0*/  FFMA R80, R121.reuse, R34, R80 ;  /* 0x0000002279507223 */ /* 0x040fe20000000050 */
[----:B------:R-:W-:Y:S01]  /*15e0*/  FFMA R81, R121, R35, R81 ;  /* 0x0000002379517223 */ /* 0x000fe20000000051 */
[----:B-1----:R-:W-:Y:S01]  /*15f0*/  IADD3 R36, PT, PT, R36, 0x4, RZ ;  /* 0x0000000424247810 */ /* 0x002fe20007ffe0ff */
[C---:B0-----:R-:W-:Y:S01]  /*1600*/  FFMA R66, R37.reuse, R28, R66 ;  /* 0x0000001c25427223 */ /* 0x041fe20000000042 */
[C---:B------:R-:W-:Y:S01]  /*1610*/  FFMA R67, R37.reuse, R29, R67 ;  /* 0x0000001d25437223 */ /* 0x040fe20000000043 */
[C---:B------:R-:W-:Y:S01]  /*1620*/  FFMA R68, R37.reuse, R30, R68 ;  /* 0x0000001e25447223 */ /* 0x040fe20000000044 */
[C---:B------:R-:W-:Y:S01]  /*1630*/  FFMA R69, R37.reuse, R31, R69 ;  /* 0x0000001f25457223 */ /* 0x040fe20000000045 */
[C---:B------:R-:W-:Y:S01]  /*1640*/  FFMA R70, R37.reuse, R32, R70 ;  /* 0x0000002025467223 */ /* 0x040fe20000000046 */
        /* <DEDUP_REMOVED lines=11> */
[----:B------:R-:W-:Y:S06]  /*1700*/  BRA.U UP0, `(.L_x_5) ;  /* 0xfffffff900c87547 */ /* 0x000fec000b83ffff */
[----:B------:R-:W-:-:S04]  /*1710*/  IADD3 R29, PT, PT, R25, -0x1, RZ ;  /* 0xffffffff191d7810 */ /* 0x000fc80007ffe0ff */
[----:B------:R-:W-:-:S13]  /*1720*/  ISETP.NE.AND P0, PT, R24, R29, PT ;  /* 0x0000001d1800720c */ /* 0x000fda0003f05270 */
[----:B------:R-:W-:Y:S05]  /*1730*/  @!P0 BRA `(.L_x_6) ;  /* 0x0000000c002c8947 */ /* 0x000fea0003800000 */
[----:B------:R-:W-:Y:S01]  /*1740*/  ISETP.NE.AND P0, PT, R0, RZ, PT ;  /* 0x000000ff0000720c */ /* 0x000fe20003f05270 */
[----:B------:R-:W-:Y:S01]  /*1750*/  BSSY.RECONVERGENT B0, `(.L_x_7) ;  /* 0x0000067000007945 */ /* 0x000fe20003800200 */
[----:B------:R-:W-:-:S11]  /*1760*/  ISETP.NE.AND P1, PT, R2, RZ, PT ;  /* 0x000000ff0200720c */ /* 0x000fd60003f25270 */
[----:B------:R-:W-:Y:S05]  /*1770*/  @P0 BRA `(.L_x_8) ;  /* 0x0000000400900947 */ /* 0x000fea0003800000 */
[----:B------:R-:W0:Y:S01]  /*1780*/  LDC.64 R46, c[0x0][0x380] ;  /* 0x0000e000ff2e7b82 */ /* 0x000e220000000a00 */
[----:B------:R-:W1:Y:S01]  /*1790*/  LDCU UR4, c[0x0][0x3a0] ;  /* 0x00007400ff0477ac */ /* 0x000e620008000800 */
[----:B------:R-:W-:-:S05]  /*17a0*/  LEA R125, R24, R23, 0x3 ;  /* 0x00000017187d7211 */ /* 0x000fca00078e18ff */
[C---:B0-----:R-:W-:Y:S01]  /*17b0*/  IMAD.WIDE.U32 R122, R125.reuse, 0x4, R46 ;  /* 0x000000047d7a7825 */ /* 0x041fe200078e002e */
[----:B-1----:R-:W-:-:S04]  /*17c0*/  IADD3 R125, PT, PT, R125, UR4, RZ ;  /* 0x000000047d7d7c10 */ /* 0x002fc8000fffe0ff */
[----:B------:R-:W2:Y:S01]  /*17d0*/  LDG.E R28, desc[UR6][R122.64] ;  /* 0x000000067a1c7981 */ /* 0x000ea2000c1e1900 */
[----:B------:R-:W-:-:S03]  /*17e0*/  IMAD.WIDE.U32 R120, R125, 0x4, R46 ;  /* 0x000000047d787825 */ /* 0x000fc600078e002e */
[----:B------:R-:W2:Y:S04]  /*17f0*/  LDG.E R29, desc[UR6][R122.64+0x4] ;  /* 0x000004067a1d7981 */ /* 0x000ea8000c1e1900 */
[----:B------:R-:W2:Y:S04]  /*1800*/  LDG.E R30, desc[UR6][R122.64+0x8] ;  /* 0x000008067a1e7981 */ /* 0x000ea8000c1e1900 */
[----:B------:R-:W2:Y:S04]  /*1810*/  LDG.E R31, desc[UR6][R122.64+0xc] ;  /* 0x00000c067a1f7981 */ /* 0x000ea8000c1e1900 */
[----:B------:R-:W3:Y:S04]  /*1820*/  LDG.E R32, desc[UR6][R122.64+0x10] ;  /* 0x000010067a207981 */ /* 0x000ee8000c1e1900 */
[----:B------:R-:W3:Y:S04]  /*1830*/  LDG.E R33, desc[UR6][R122.64+0x14] ;  /* 0x000014067a217981 */ /* 0x000ee8000c1e1900 */
[----:B------:R-:W3:Y:S04]  /*1840*/  LDG.E R34, desc[UR6][R122.64+0x18] ;  /* 0x000018067a227981 */ /* 0x000ee8000c1e1900 */
[----:B------:R-:W3:Y:S04]  /*1850*/  LDG.E R35, desc[UR6][R122.64+0x1c] ;  /* 0x00001c067a237981 */ /* 0x000ee8000c1e1900 */
[----:B------:R-:W4:Y:S04]  /*1860*/  LDG.E R36, desc[UR6][R120.64] ;  /* 0x0000000678247981 */ /* 0x000f28000c1e1900 */
[----:B------:R-:W4:Y:S04]  /*1870*/  LDG.E R37, desc[UR6][R120.64+0x4] ;  /* 0x0000040678257981 */ /* 0x000f28000c1e1900 */
[----:B------:R-:W4:Y:S04]  /*1880*/  LDG.E R38, desc[UR6][R120.64+0x8] ;  /* 0x0000080678267981 */ /* 0x000f28000c1e1900 */
[----:B------:R-:W4:Y:S04]  /*1890*/  LDG.E R39, desc[UR6][R120.64+0xc] ;  /* 0x00000c0678277981 */ /* 0x000f28000c1e1900 */
[----:B------:R-:W5:Y:S04]  /*18a0*/  LDG.E R40, desc[UR6][R120.64+0x10] ;  /* 0x0000100678287981 */ /* 0x000f68000c1e1900 */
[----:B------:R-:W5:Y:S04]  /*18b0*/  LDG.E R41, desc[UR6][R120.64+0x14] ;  /* 0x0000140678297981 */ /* 0x000f68000c1e1900 */
[----:B------:R-:W5:Y:S04]  /*18c0*/  LDG.E R42, desc[UR6][R120.64+0x18] ;  /* 0x00001806782a7981 */ /* 0x000f68000c1e1900 */
[----:B------:R0:W5:Y:S01]  /*18d0*/  LDG.E R43, desc[UR6][R120.64+0x1c] ;  /* 0x00001c06782b7981 */ /* 0x000162000c1e1900 */
[----:B------:R-:W-:-:S02]  /*18e0*/  LEA R45, R92, R45, 0xc ;  /* 0x0000002d5c2d7211 */ /* 0x000fc400078e60ff */
[----:B------:R-:W-:Y:S02]  /*18f0*/  IADD3 R125, PT, PT, R125, UR4, RZ ;  /* 0x000000047d7d7c10 */ /* 0x000fe4000fffe0ff */
[----:B------:R-:W-:-:S03]  /*1900*/  LEA R45, R2, R45, 0x8 ;  /* 0x0000002d022d7211 */ /* 0x000fc600078e40ff */
[C-C-:B0-----:R-:W-:Y:S01]  /*1910*/  IMAD.WIDE.U32 R120, R125.reuse, 0x4, R46.reuse ;  /* 0x000000047d787825 */ /* 0x141fe200078e002e */
[----:B------:R-:W-:Y:S01]  /*1920*/  IADD3 R125, PT, PT, R125, UR4, RZ ;  /* 0x000000047d7d7c10 */ /* 0x000fe2000fffe0ff */
[----:B--2---:R0:W-:Y:S04]  /*1930*/  STS.128 [R45], R28 ;  /* 0x0000001c2d007388 */ /* 0x0041e80000000c00 */
[----:B---3--:R1:W-:Y:S04]  /*1940*/  STS.128 [R45+0x10], R32 ;  /* 0x000010202d007388 */ /* 0x0083e80000000c00 */
[----:B0-----:R-:W2:Y:S04]  /*1950*/  LDG.E R28, desc[UR6][R120.64] ;  /* 0x00000006781c7981 */ /* 0x001ea8000c1e1900 */
[----:B------:R-:W2:Y:S04]  /*1960*/  LDG.E R29, desc[UR6][R120.64+0x4] ;  /* 0x00000406781d7981 */ /* 0x000ea8000c1e1900 */
[----:B------:R-:W2:Y:S04]  /*1970*/  LDG.E R30, desc[UR6][R120.64+0x8] ;  /* 0x00000806781e7981 */ /* 0x000ea8000c1e1900 */
[----:B------:R-:W2:Y:S04]  /*1980*/  LDG.E R31, desc[UR6][R120.64+0xc] ;  /* 0x00000c06781f7981 */ /* 0x000ea8000c1e1900 */
[----:B-1----:R-:W3:Y:S04]  /*1990*/  LDG.E R32, desc[UR6][R120.64+0x10] ;  /* 0x0000100678207981 */ /* 0x002ee8000c1e1900 */
[----:B------:R-:W3:Y:S04]  /*19a0*/  LDG.E R33, desc[UR6][R120.64+0x14] ;  /* 0x0000140678217981 */ /* 0x000ee8000c1e1900 */
[----:B------:R-:W3:Y:S04]  /*19b0*/  LDG.E R34, desc[UR6][R120.64+0x18] ;  /* 0x0000180678227981 */ /* 0x000ee8000c1e1900 */
[----:B------:R0:W3:Y:S04]  /*19c0*/  LDG.E R35, desc[UR6][R120.64+0x1c] ;  /* 0x00001c0678237981 */ /* 0x0000e8000c1e1900 */
[----:B----4-:R1:W-:Y:S04]  /*19d0*/  STS.128 [R45+0x20], R36 ;  /* 0x000020242d007388 */ /* 0x0103e80000000c00 */
[----:B-----5:R4:W-:Y:S01]  /*19e0*/  STS.128 [R45+0x30], R40 ;  /* 0x000030282d007388 */ /* 0x0209e20000000c00 */
[----:B0-----:R-:W-:-:S05]  /*19f0*/  IMAD.WIDE.U32 R120, R125, 0x4, R46 ;  /* 0x000000047d787825 */ /* 0x001fca00078e002e */
[----:B-1----:R-:W5:Y:S04]  /*1a00*/  LDG.E R36, desc[UR6][R120.64] ;  /* 0x0000000678247981 */ /* 0x002f68000c1e1900 */
[----:B------:R-:W5:Y:S04]  /*1a10*/  LDG.E R37, desc[UR6][R120.64+0x4] ;  /* 0x0000040678257981 */ /* 0x000f68000c1e1900 */
[----:B------:R-:W5:Y:S04]  /*1a20*/  LDG.E R38, desc[UR6][R120.64+0x8] ;  /* 0x0000080678267981 */ /* 0x000f68000c1e1900 */
[----:B------:R-:W5:Y:S04]  /*1a30*/  LDG.E R39, desc[UR6][R120.64+0xc] ;  /* 0x00000c0678277981 */ /* 0x000f68000c1e1900 */
[----:B----4-:R-:W4:Y:S04]  /*1a40*/  LDG.E R40, desc[UR6][R120.64+0x10] ;  /* 0x0000100678287981 */ /* 0x010f28000c1e1900 */
[----:B------:R-:W4:Y:S04]  /*1a50*/  LDG.E R41, desc[UR6][R120.64+0x14] ;  /* 0x0000140678297981 */ /* 0x000f28000c1e1900 */
[----:B------:R-:W4:Y:S04]  /*1a60*/  LDG.E R42, desc[UR6][R120.64+0x18] ;  /* 0x00001806782a7981 */ /* 0x000f28000c1e1900 */
[----:B------:R0:W4:Y:S01]  /*1a70*/  LDG.E R43, desc[UR6][R120.64+0x1c] ;  /* 0x00001c06782b7981 */ /* 0x000122000c1e1900 */
[----:B------:R-:W-:-:S05]  /*1a80*/  IADD3 R125, PT, PT, R125, UR4, RZ ;  /* 0x000000047d7d7c10 */ /* 0x000fca000fffe0ff */
[C-C-:B0-----:R-:W-:Y:S01]  /*1a90*/  IMAD.WIDE.U32 R120, R125.reuse, 0x4, R46.reuse ;  /* 0x000000047d787825 */ /* 0x141fe200078e002e */
[----:B------:R-:W-:Y:S01]  /*1aa0*/  IADD3 R125, PT, PT, R125, UR4, RZ ;  /* 0x000000047d7d7c10 */ /* 0x000fe2000fffe0ff */
[----:B--2---:R0:W-:Y:S04]  /*1ab0*/  STS.128 [R45+0x40], R28 ;  /* 0x0000401c2d007388 */ /* 0x0041e80000000c00 */
        /* <DEDUP_REMOVED lines=9> */
[----:B-----5:R1:W-:Y:S01]  /*1b50*/  STS.128 [R45+0x60], R36 ;  /* 0x000060242d007388 */ /* 0x0203e20000000c00 */
[----:B0-----:R-:W-:-:S03]  /*1b60*/  IMAD.WIDE.U32 R120, R125, 0x4, R46 ;  /* 0x000000047d787825 */ /* 0x001fc600078e002e */
[----:B----4-:R0:W-:Y:S04]  /*1b70*/  STS.128 [R45+0x70], R40 ;  /* 0x000070282d007388 */ /* 0x0101e80000000c00 */
[----:B-1----:R-:W4:Y:S04]  /*1b80*/  LDG.E R36, desc[UR6][R120.64] ;  /* 0x0000000678247981 */ /* 0x002f28000c1e1900 */
[----:B------:R-:W4:Y:S04]  /*1b90*/  LDG.E R37, desc[UR6][R120.64+0x4] ;  /* 0x0000040678257981 */ /* 0x000f28000c1e1900 */
[----:B------:R-:W4:Y:S04]  /*1ba0*/  LDG.E R38, desc[UR6][R120.64+0x8] ;  /* 0x0000080678267981 */ /* 0x000f28000c1e1900 */
[----:B------:R-:W4:Y:S04]  /*1bb0*/  LDG.E R39, desc[UR6][R120.64+0xc] ;  /* 0x00000c0678277981 */ /* 0x000f28000c1e1900 */
[----:B0-----:R-:W5:Y:S04]  /*1bc0*/  LDG.E R40, desc[UR6][R120.64+0x10] ;  /* 0x0000100678287981 */ /* 0x001f68000c1e1900 */
[----:B------:R-:W5:Y:S04]  /*1bd0*/  LDG.E R41, desc[UR6][R120.64+0x14] ;  /* 0x0000140678297981 */ /* 0x000f68000c1e1900 */
[----:B------:R-:W5:Y:S04]  /*1be0*/  LDG.E R42, desc[UR6][R120.64+0x18] ;  /* 0x00001806782a7981 */ /* 0x000f68000c1e1900 */
[----:B------:R0:W5:Y:S01]  /*1bf0*/  LDG.E R43, desc[UR6][R120.64+0x1c] ;  /* 0x00001c06782b7981 */ /* 0x000162000c1e1900 */
[----:B------:R-:W-:-:S04]  /*1c00*/  IADD3 R125, PT, PT, R125, UR4, RZ ;  /* 0x000000047d7d7c10 */ /* 0x000fc8000fffe0ff */
[----:B------:R-:W-:-:S05]  /*1c10*/  IADD3 R123, PT, PT, R125, UR4, RZ ;  /* 0x000000047d7b7c10 */ /* 0x000fca000fffe0ff */
[----:B0-----:R-:W-:-:S04]  /*1c20*/  IMAD.WIDE.U32 R120, R123, 0x4, R46 ;  /* 0x000000047b787825 */ /* 0x001fc800078e002e */
[----:B------:R-:W-:Y:S01]  /*1c30*/  IMAD.WIDE.U32 R46, R125, 0x4, R46 ;  /* 0x000000047d2e7825 */ /* 0x000fe200078e002e */
        /* <DEDUP_REMOVED lines=9> */
[----:B----4-:R0:W-:Y:S04]  /*1cd0*/  STS.128 [R45+0xa0], R36 ;  /* 0x0000a0242d007388 */ /* 0x0101e80000000c00 */
[----:B------:R-:W3:Y:S04]  /*1ce0*/  LDG.E R35, desc[UR6][R120.64+0x1c] ;  /* 0x00001c0678237981 */ /* 0x000ee8000c1e1900 */
[----:B-----5:R1:W-:Y:S04]  /*1cf0*/  STS.128 [R45+0xb0], R40 ;  /* 0x0000b0282d007388 */ /* 0x0203e80000000c00 */
[----:B0-----:R-:W4:Y:S04]  /*1d00*/  LDG.E R36, desc[UR6][R46.64] ;  /* 0x000000062e247981 */ /* 0x001f28000c1e1900 */
[----:B------:R-:W4:Y:S04]  /*1d10*/  LDG.E R37, desc[UR6][R46.64+0x4] ;  /* 0x000004062e257981 */ /* 0x000f28000c1e1900 */
[----:B------:R-:W4:Y:S04]  /*1d20*/  LDG.E R38, desc[UR6][R46.64+0x8] ;  /* 0x000008062e267981 */ /* 0x000f28000c1e1900 */
[----:B------:R-:W4:Y:S04]  /*1d30*/  LDG.E R39, desc[UR6][R46.64+0xc] ;  /* 0x00000c062e277981 */ /* 0x000f28000c1e1900 */
[----:B-1----:R-:W5:Y:S04]  /*1d40*/  LDG.E R40, desc[UR6][R46.64+0x10] ;  /* 0x000010062e287981 */ /* 0x002f68000c1e1900 */
[----:B------:R-:W5:Y:S04]  /*1d50*/  LDG.E R41, desc[UR6][R46.64+0x14] ;  /* 0x000014062e297981 */ /* 0x000f68000c1e1900 */
[----:B------:R-:W5:Y:S04]  /*1d60*/  LDG.E R42, desc[UR6][R46.64+0x18] ;  /* 0x000018062e2a7981 */ /* 0x000f68000c1e1900 */
[----:B------:R-:W5:Y:S04]  /*1d70*/  LDG.E R43, desc[UR6][R46.64+0x1c] ;  /* 0x00001c062e2b7981 */ /* 0x000f68000c1e1900 */
[----:B--2---:R0:W-:Y:S04]  /*1d80*/  STS.128 [R45+0xe0], R28 ;  /* 0x0000e01c2d007388 */ /* 0x0041e80000000c00 */
[----:B---3--:R0:W-:Y:S04]  /*1d90*/  STS.128 [R45+0xf0], R32 ;  /* 0x0000f0202d007388 */ /* 0x0081e80000000c00 */
[----:B----4-:R0:W-:Y:S04]  /*1da0*/  STS.128 [R45+0xc0], R36 ;  /* 0x0000c0242d007388 */ /* 0x0101e80000000c00 */
[----:B-----5:R0:W-:Y:S02]  /*1db0*/  STS.128 [R45+0xd0], R40 ;  /* 0x0000d0282d007388 */ /* 0x0201e40000000c00 */
.L_x_8:
[----:B------:R-:W-:Y:S05]  /*1dc0*/  BSYNC.RECONVERGENT B0 ;  /* 0x0000000000007941 */ /* 0x000fea0003800200 */
.L_x_7:
[----:B------:R-:W-:Y:S04]  /*1dd0*/  BSSY.RECONVERGENT B0, `(.L_x_9) ;  /* 0x000005f000007945 */ /* 0x000fe80003800200 */
[----:B------:R-:W-:Y:S05]  /*1de0*/  @P1 BRA `(.L_x_10) ;  /* 0x0000000400741947 */ /* 0x000fea0003800000 */
[----:B------:R-:W0:Y:S02]  /*1df0*/  LDC R120, c[0x0][0x3a0] ;  /* 0x0000e800ff787b82 */ /* 0x000e240000000800 */
[----:B0-----:R-:W-:-:S05]  /*1e00*/  IMAD R28, R24, R120, RZ ;  /* 0x00000078181c7224 */ /* 0x001fca00078e02ff */
[----:B------:R-:W-:-:S05]  /*1e10*/  SHF.L.U32 R43, R28, 0x3, RZ ;  /* 0x000000031c2b7819 */ /* 0x000fca00000006ff */
[----:B------:R-:W-:-:S05]  /*1e20*/  IMAD.WIDE.U32 R42, R43, 0x4, R106 ;  /* 0x000000042b2a7825 */ /* 0x000fca00078e006a */
        /* <DEDUP_REMOVED lines=12> */
[----:B------:R-:W4:Y:S01]  /*1ef0*/  LDG.E R39, desc[UR6][R40.64+0xc] ;  /* 0x00000c0628277981 */ /* 0x000f22000c1e1900 */
[----:B------:R-:W-:Y:S01]  /*1f00*/  LEA R45, R92, R44, 0xc ;  /* 0x0000002c5c2d7211 */ /* 0x000fe200078e60ff */
[----:B------:R-:W-:-:S03]  /*1f10*/  IMAD.WIDE.U32 R46, R120, 0x4, R40 ;  /* 0x00000004782e7825 */ /* 0x000fc600078e0028 */
[----:B------:R-:W-:Y:S01]  /*1f20*/  LEA R92, R0, R45, 0x5 ;  /* 0x0000002d005c7211 */ /* 0x000fe200078e28ff */
[----:B------:R-:W-:-:S05]  /*1f30*/  IMAD.WIDE.U32 R122, R120, 0x4, R46 ;  /* 0x00000004787a7825 */ /* 0x000fca00078e002e */
[----:B------:R-:W5:Y:S04]  /*1f40*/  LDG.E R42, desc[UR6][R122.64+0x8] ;  /* 0x000008067a2a7981 */ /* 0x000f68000c1e1900 */
[----:B------:R-:W5:Y:S04]  /*1f50*/  LDG.E R43, desc[UR6][R122.64+0xc] ;  /* 0x00000c067a2b7981 */ /* 0x000f68000c1e1900 */
[----:B--2---:R0:W-:Y:S04]  /*1f60*/  STS.128 [R92], R28 ;  /* 0x0000001c5c007388 */ /* 0x0041e80000000c00 */
[----:B------:R-:W2:Y:S04]  /*1f70*/  LDG.E R44, desc[UR6][R122.64+0x10] ;  /* 0x000010067a2c7981 */ /* 0x000ea8000c1e1900 */
[----:B------:R-:W2:Y:S04]  /*1f80*/  LDG.E R45, desc[UR6][R122.64+0x14] ;  /* 0x000014067a2d7981 */ /* 0x000ea8000c1e1900 */
[----:B0-----:R-:W5:Y:S04]  /*1f90*/  LDG.E R28, desc[UR6][R40.64+0x10] ;  /* 0x00001006281c7981 */ /* 0x001f68000c1e1900 */
[----:B------:R-:W5:Y:S04]  /*1fa0*/  LDG.E R29, desc[UR6][R40.64+0x14] ;  /* 0x00001406281d7981 */ /* 0x000f68000c1e1900 */
[----:B------:R-:W5:Y:S04]  /*1fb0*/  LDG.E R30, desc[UR6][R40.64+0x18] ;  /* 0x00001806281e7981 */ /* 0x000f68000c1e1900 */
[----:B------:R-:W5:Y:S04]  /*1fc0*/  LDG.E R31, desc[UR6][R40.64+0x1c] ;  /* 0x00001c06281f7981 */ /* 0x000f68000c1e1900 */
[----:B---3--:R0:W-:Y:S04]  /*1fd0*/  STS.128 [R92+0x10], R32 ;  /* 0x000010205c007388 */ /* 0x0081e80000000c00 */
[----:B------:R-:W3:Y:S04]  /*1fe0*/  LDG.E R40, desc[UR6][R122.64] ;  /* 0x000000067a287981 */ /* 0x000ee8000c1e1900 */
[----:B------:R-:W3:Y:S04]  /*1ff0*/  LDG.E R41, desc[UR6][R122.64+0x4] ;  /* 0x000004067a297981 */ /* 0x000ee8000c1e1900 */
[----:B----4-:R1:W-:Y:S04]  /*2000*/  STS.128 [R92+0x200], R36 ;  /* 0x000200245c007388 */ /* 0x0103e80000000c00 */
[----:B0-----:R-:W4:Y:S04]  /*2010*/  LDG.E R32, desc[UR6][R46.64] ;  /* 0x000000062e207981 */ /* 0x001f28000c1e1900 */
[----:B------:R-:W4:Y:S04]  /*2020*/  LDG.E R33, desc[UR6][R46.64+0x4] ;  /* 0x000004062e217981 */ /* 0x000f28000c1e1900 */
[----:B------:R-:W4:Y:S04]  /*2030*/  LDG.E R34, desc[UR6][R46.64+0x8] ;  /* 0x000008062e227981 */ /* 0x000f28000c1e1900 */
[----:B------:R-:W4:Y:S04]  /*2040*/  LDG.E R35, desc[UR6][R46.64+0xc] ;  /* 0x00000c062e237981 */ /* 0x000f28000c1e1900 */
[----:B-1----:R-:W2:Y:S04]  /*2050*/  LDG.E R36, desc[UR6][R46.64+0x10] ;  /* 0x000010062e247981 */ /* 0x002ea8000c1e1900 */
[----:B------:R-:W2:Y:S04]  /*2060*/  LDG.E R37, desc[UR6][R46.64+0x14] ;  /* 0x000014062e257981 */ /* 0x000ea8000c1e1900 */
[----:B------:R-:W2:Y:S04]  /*2070*/  LDG.E R38, desc[UR6][R46.64+0x18] ;  /* 0x000018062e267981 */ /* 0x000ea8000c1e1900 */
[----:B------:R-:W2:Y:S01]  /*2080*/  LDG.E R39, desc[UR6][R46.64+0x1c] ;  /* 0x00001c062e277981 */ /* 0x000ea2000c1e1900 */
[----:B------:R-:W-:-:S03]  /*2090*/  IMAD.WIDE.U32 R124, R120, 0x4, R122 ;  /* 0x00000004787c7825 */ /* 0x000fc600078e007a */
[----:B------:R-:W2:Y:S04]  /*20a0*/  LDG.E R46, desc[UR6][R122.64+0x18] ;  /* 0x000018067a2e7981 */ /* 0x000ea8000c1e1900 */
[----:B------:R0:W2:Y:S04]  /*20b0*/  LDG.E R47, desc[UR6][R122.64+0x1c] ;  /* 0x00001c067a2f7981 */ /* 0x0000a8000c1e1900 */
[----:B-----5:R1:W-:Y:S04]  /*20c0*/  STS.128 [R92+0x210], R28 ;  /* 0x0002101c5c007388 */ /* 0x0203e80000000c00 */
[----:B---3--:R3:W-:Y:S04]  /*20d0*/  STS.128 [R92+0x600], R40 ;  /* 0x000600285c007388 */ /* 0x0087e80000000c00 */
[----:B-1----:R-:W5:Y:S04]  /*20e0*/  LDG.E R28, desc[UR6][R124.64] ;  /* 0x000000067c1c7981 */ /* 0x002f68000c1e1900 */
[----:B------:R-:W5:Y:S04]  /*20f0*/  LDG.E R29, desc[UR6][R124.64+0x4] ;  /* 0x000004067c1d7981 */ /* 0x000f68000c1e1900 */
[----:B------:R-:W5:Y:S01]  /*2100*/  LDG.E R30, desc[UR6][R124.64+0x8] ;  /* 0x000008067c1e7981 */ /* 0x000f62000c1e1900 */
[----:B---3--:R-:W-:-:S03]  /*2110*/  IMAD.WIDE.U32 R40, R120, 0x4, R124 ;  /* 0x0000000478287825 */ /* 0x008fc600078e007c */
[----:B------:R-:W5:Y:S04]  /*2120*/  LDG.E R31, desc[UR6][R124.64+0xc] ;  /* 0x00000c067c1f7981 */ /* 0x000f68000c1e1900 */
[----:B----4-:R1:W-:Y:S04]  /*2130*/  STS.128 [R92+0x400], R32 ;  /* 0x000400205c007388 */ /* 0x0103e80000000c00 */
        /* <DEDUP_REMOVED lines=8> */
[----:B------:R-:W2:Y:S01]  /*21c0*/  LDG.E R39, desc[UR6][R40.64+0xc] ;  /* 0x00000c0628277981 */ /* 0x000ea2000c1e1900 */
[----:B0-----:R-:W-:-:S04]  /*21d0*/  IMAD.WIDE.U32 R122, R120, 0x4, R40 ;  /* 0x00000004787a7825 */ /* 0x001fc800078e0028 */
[----:B------:R-:W-:Y:S01]  /*21e0*/  IMAD.WIDE.U32 R120, R120, 0x4, R122 ;  /* 0x0000000478787825 */ /* 0x000fe200078e007a */
[----:B------:R0:W-:Y:S04]  /*21f0*/  STS.128 [R92+0x610], R44 ;  /* 0x0006102c5c007388 */ /* 0x0001e80000000c00 */
[----:B------:R-:W4:Y:S04]  /*2200*/  LDG.E R42, desc[UR6][R120.64+0x8] ;  /* 0x00000806782a7981 */ /* 0x000f28000c1e1900 */
[----:B------:R-:W4:Y:S04]  /*2210*/  LDG.E R43, desc[UR6][R120.64+0xc] ;  /* 0x00000c06782b7981 */ /* 0x000f28000c1e1900 */
[----:B0-----:R-:W4:Y:S04]  /*2220*/  LDG.E R44, desc[UR6][R120.64+0x10] ;  /* 0x00001006782c7981 */ /* 0x001f28000c1e1900 */
[----:B------:R-:W4:Y:S04]  /*2230*/  LDG.E R45, desc[UR6][R120.64+0x14] ;  /* 0x00001406782d7981 */ /* 0x000f28000c1e1900 */
[----:B------:R-:W4:Y:S04]  /*2240*/  LDG.E R46, desc[UR6][R120.64+0x18] ;  /* 0x00001806782e7981 */ /* 0x000f28000c1e1900 */
[----:B------:R-:W4:Y:S04]  /*2250*/  LDG.E R47, desc[UR6][R120.64+0x1c] ;  /* 0x00001c06782f7981 */ /* 0x000f28000c1e1900 */
[----:B-----5:R0:W-:Y:S04]  /*2260*/  STS.128 [R92+0x800], R28 ;  /* 0x0008001c5c007388 */ /* 0x0201e80000000c00 */
[----:B0-----:R-:W5:Y:S04]  /*2270*/  LDG.E R28, desc[UR6][R40.64+0x10] ;  /* 0x00001006281c7981 */ /* 0x001f68000c1e1900 */
[----:B------:R-:W5:Y:S04]  /*2280*/  LDG.E R29, desc[UR6][R40.64+0x14] ;  /* 0x00001406281d7981 */ /* 0x000f68000c1e1900 */
[----:B------:R-:W5:Y:S04]  /*2290*/  LDG.E R30, desc[UR6][R40.64+0x18] ;  /* 0x00001806281e7981 */ /* 0x000f68000c1e1900 */
[----:B------:R-:W5:Y:S04]  /*22a0*/  LDG.E R31, desc[UR6][R40.64+0x1c] ;  /* 0x00001c06281f7981 */ /* 0x000f68000c1e1900 */
[----:B---3--:R0:W-:Y:S04]  /*22b0*/  STS.128 [R92+0x810], R32 ;  /* 0x000810205c007388 */ /* 0x0081e80000000c00 */
[----:B------:R-:W3:Y:S04]  /*22c0*/  LDG.E R40, desc[UR6][R120.64] ;  /* 0x0000000678287981 */ /* 0x000ee8000c1e1900 */
[----:B------:R-:W3:Y:S04]  /*22d0*/  LDG.E R41, desc[UR6][R120.64+0x4] ;  /* 0x0000040678297981 */ /* 0x000ee8000c1e1900 */
[----:B--2---:R1:W-:Y:S04]  /*22e0*/  STS.128 [R92+0xa00], R36 ;  /* 0x000a00245c007388 */ /* 0x0043e80000000c00 */
[----:B0-----:R-:W2:Y:S04]  /*22f0*/  LDG.E R32, desc[UR6][R122.64] ;  /* 0x000000067a207981 */ /* 0x001ea8000c1e1900 */
[----:B------:R-:W2:Y:S04]  /*2300*/  LDG.E R33, desc[UR6][R122.64+0x4] ;  /* 0x000004067a217981 */ /* 0x000ea8000c1e1900 */
[----:B------:R-:W2:Y:S04]  /*2310*/  LDG.E R34, desc[UR6][R122.64+0x8] ;  /* 0x000008067a227981 */ /* 0x000ea8000c1e1900 */
[----:B------:R-:W2:Y:S04]  /*2320*/  LDG.E R35, desc[UR6][R122.64+0xc] ;  /* 0x00000c067a237981 */ /* 0x000ea8000c1e1900 */
[----:B-1----:R-:W2:Y:S04]  /*2330*/  LDG.E R36, desc[UR6][R122.64+0x10] ;  /* 0x000010067a247981 */ /* 0x002ea8000c1e1900 */
[----:B------:R-:W2:Y:S04]  /*2340*/  LDG.E R37, desc[UR6][R122.64+0x14] ;  /* 0x000014067a257981 */ /* 0x000ea8000c1e1900 */
[----:B------:R-:W2:Y:S04]  /*2350*/  LDG.E R38, desc[UR6][R122.64+0x18] ;  /* 0x000018067a267981 */ /* 0x000ea8000c1e1900 */
[----:B------:R-:W2:Y:S04]  /*2360*/  LDG.E R39, desc[UR6][R122.64+0x1c] ;  /* 0x00001c067a277981 */ /* 0x000ea8000c1e1900 */
[----:B----4-:R1:W-:Y:S04]  /*2370*/  STS.128 [R92+0xe10], R44 ;  /* 0x000e102c5c007388 */ /* 0x0103e80000000c00 */
[----:B-----5:R1:W-:Y:S04]  /*2380*/  STS.128 [R92+0xa10], R28 ;  /* 0x000a101c5c007388 */ /* 0x0203e80000000c00 */
[----:B---3--:R1:W-:Y:S04]  /*2390*/  STS.128 [R92+0xe00], R40 ;  /* 0x000e00285c007388 */ /* 0x0083e80000000c00 */
[----:B--2---:R1:W-:Y:S04]  /*23a0*/  STS.128 [R92+0xc00], R32 ;  /* 0x000c00205c007388 */ /* 0x0043e80000000c00 */
[----:B------:R1:W-:Y:S02]  /*23b0*/  STS.128 [R92+0xc10], R36 ;  /* 0x000c10245c007388 */ /* 0x0003e40000000c00 */
.L_x_10:
[----:B------:R-:W-:Y:S05]  /*23c0*/  BSYNC.RECONVERGENT B0 ;  /* 0x0000000000007941 */ /* 0x000fea0003800200 */
.L_x_9:
[----:B------:R-:W-:Y:S01]  /*23d0*/  BAR.SYNC.DEFER_BLOCKING 0x0 ;  /* 0x0000000000007b1d */ /* 0x000fe20000010000 */
[----:B-1----:R-:W-:-:S07]  /*23e0*/  MOV R92, R93 ;  /* 0x0000005d005c7202 */ /* 0x002fce0000000f00 */
.L_x_6:
[----:B------:R-:W-:-:S04]  /*23f0*/  IADD3 R24, PT, PT, R24, 0x1, RZ ;  /* 0x0000000118187810 */ /* 0x000fc80007ffe0ff */
[----:B------:R-:W-:-:S13]  /*2400*/  ISETP.NE.AND P0, PT, R24, R25, PT ;  /* 0x000000191800720c */ /* 0x000fda0003f05270 */
[----:B------:R-:W-:Y:S05]  /*2410*/  @P0 BRA `(.L_x_11) ;  /* 0xffffffe000440947 */ /* 0x000fea000383ffff */
.L_x_0:
[----:B------:R-:W1:Y:S08]  /*2420*/  LDC R23, c[0x0][0x3a0] ;  /* 0x0000e800ff177b82 */ /* 0x000e700000000800 */
[----:B------:R-:W2:Y:S01]  /*2430*/  LDC.64 R24, c[0x0][0x390] ;  /* 0x0000e400ff187b82 */ /* 0x000ea20000000a00 */
[----:B-1----:R-:W-:-:S04]  /*2440*/  IMAD R91, R91, R23, R90 ;  /* 0x000000175b5b7224 */ /* 0x002fc800078e025a */
[----:B--2---:R-:W-:-:S05]  /*2450*/  IMAD.WIDE R24, R91, 0x4, R24 ;  /* 0x000000045b187825 */ /* 0x004fca00078e0218 */
[----:B------:R-:W-:Y:S01]  /*2460*/  STG.E desc[UR6][R24.64+0x4], R21 ;  /* 0x0000041518007986 */ /* 0x000fe2000c101906 */
[----:B0-----:R-:W-:-:S03]  /*2470*/  IMAD.WIDE R28, R23, 0x4, R24 ;  /* 0x00000004171c7825 */ /* 0x001fc600078e0218 */
[----:B------:R0:W-:Y:S04]  /*2480*/  STG.E desc[UR6][R24.64+0x8], R20 ;  /* 0x0000081418007986 */ /* 0x0001e8000c101906 */
[----:B------:R-:W-:Y:S04]  /*2490*/  STG.E desc[UR6][R24.64], R22 ;  /* 0x0000001618007986 */ /* 0x000fe8000c101906 */
[----:B------:R-:W-:Y:S01]  /*24a0*/  STG.E desc[UR6][R24.64+0xc], R19 ;  /* 0x00000c1318007986 */ /* 0x000fe2000c101906 */
[----:B0-----:R-:W-:-:S03]  /*24b0*/  IMAD.WIDE R20, R23, 0x4, R28 ;  /* 0x0000000417147825 */ /* 0x001fc600078e021c */
[----:B------:R-:W-:Y:S04]  /*24c0*/  STG.E desc[UR6][R24.64+0x10], R18 ;  /* 0x0000101218007986 */ /* 0x000fe8000c101906 */
[----:B------:R-:W-:Y:S04]  /*24d0*/  STG.E desc[UR6][R24.64+0x14], R17 ;  /* 0x0000141118007986 */ /* 0x000fe8000c101906 */
[----:B------:R-:W-:Y:S04]  /*24e0*/  STG.E desc[UR6][R24.64+0x18], R16 ;  /* 0x0000181018007986 */ /* 0x000fe8000c101906 */
[----:B------:R-:W-:Y:S04]  /*24f0*/  STG.E desc[UR6][R24.64+0x1c], R15 ;  /* 0x00001c0f18007986 */ /* 0x000fe8000c101906 */
[----:B------:R-:W-:Y:S04]  /*2500*/  STG.E desc[UR6][R28.64+0x4], R13 ;  /* 0x0000040d1c007986 */ /* 0x000fe8000c101906 */
        /* <DEDUP_REMOVED lines=10> */
[----:B------:R1:W-:Y:S04]  /*25b0*/  STG.E desc[UR6][R20.64+0xc], R3 ;  /* 0x00000c0314007986 */ /* 0x0003e8000c101906 */
[----:B------:R2:W-:Y:S01]  /*25c0*/  STG.E desc[UR6][R20.64], R6 ;  /* 0x0000000614007986 */ /* 0x0005e2000c101906 */
[----:B0-----:R-:W-:-:S03]  /*25d0*/  IMAD.WIDE R4, R23, 0x4, R12 ;  /* 0x0000000417047825 */ /* 0x001fc600078e020c */
[----:B------:R-:W-:Y:S04]  /*25e0*/  STG.E desc[UR6][R20.64+0x10], R26 ;  /* 0x0000101a14007986 */ /* 0x000fe8000c101906 */
[----:B------:R-:W-:Y:S01]  /*25f0*/  STG.E desc[UR6][R20.64+0x14], R27 ;  /* 0x0000141b14007986 */ /* 0x000fe2000c101906 */
[----:B-1----:R-:W-:-:S03]  /*2600*/  IMAD.WIDE R2, R23, 0x4, R4 ;  /* 0x0000000417027825 */ /* 0x002fc600078e0204 */
[----:B------:R-:W-:Y:S01]  /*2610*/  STG.E desc[UR6][R20.64+0x18], R48 ;  /* 0x0000183014007986 */ /* 0x000fe2000c101906 */
[----:B--2---:R-:W-:-:S03]  /*2620*/  IMAD.WIDE R6, R23, 0x4, R2 ;  /* 0x0000000417067825 */ /* 0x004fc600078e0202 */
[----:B------:R-:W-:Y:S04]  /*2630*/  STG.E desc[UR6][R20.64+0x1c], R49 ;  /* 0x00001c3114007986 */ /* 0x000fe8000c101906 */
        /* <DEDUP_REMOVED lines=40> */
[----:B------:R-:W-:Y:S01]  /*28c0*/  STG.E desc[UR6][R4.64+0x1c], R89 ;  /* 0x00001c5904007986 */ /* 0x000fe2000c101906 */
[----:B------:R-:W-:Y:S05]  /*28d0*/  EXIT ;  /* 0x000000000000794d */ /* 0x000fea0003800000 */
.L_x_12:
[----:B------:R-:W-:-:S00]  /*28e0*/  BRA `(.L_x_12) ;  /* 0xfffffffc00fc7947 */ /* 0x000fc0000383ffff */
[----:B------:R-:W-:-:S00]  /*28f0*/  NOP ;  /* 0x0000000000007918 */ /* 0x000fc00000000000 */
        /* <DEDUP_REMOVED lines=8> */
.L_x_30:


//--------------------- .text._Z17MatrixMulV3KernelPfS_S_iii --------------------------
	.section	.text._Z17MatrixMulV3KernelPfS_S_iii,"ax",@progbits
	.align	128
        .global         _Z17MatrixMulV3KernelPfS_S_iii
        .type           _Z17MatrixMulV3KernelPfS_S_iii,@function
        .size           _Z17MatrixMulV3KernelPfS_S_iii,(.L_x_31 - _Z17MatrixMulV3KernelPfS_S_iii)
        .other          _Z17MatrixMulV3KernelPfS_S_iii,@"STO_CUDA_ENTRY STV_DEFAULT"
_Z17MatrixMulV3KernelPfS_S_iii:
.text._Z17MatrixMulV3KernelPfS_S_iii:
[----:B------:R-:W-:Y:S01]  /*0000*/  LDC R1, c[0x0][0x37c] ;  /* 0x0000df00ff017b82 */ /* 0x000fe20000000800 */
[----:B------:R-:W0:Y:S01]  /*0010*/  LDCU UR5, c[0x0][0x3a0] ;  /* 0x00007400ff0577ac */ /* 0x000e220008000800 */
[----:B------:R-:W-:Y:S01]  /*0020*/  HFMA2 R84, -RZ, RZ, 0, 0 ;  /* 0x00000000ff547431 */ /* 0x000fe200000001ff */
[----:B------:R-:W-:Y:S02]  /*0030*/  CS2R R82, SRZ ;  /* 0x0000000000527805 */ /* 0x000fe4000001ff00 */
[----:B------:R-:W-:Y:S02]  /*0040*/  CS2R R80, SRZ ;  /* 0x0000000000507805 */ /* 0x000fe4000001ff00 */
[----:B------:R-:W-:Y:S02]  /*0050*/  CS2R R78, SRZ ;  /* 0x00000000004e7805 */ /* 0x000fe4000001ff00 */
[----:B------:R-:W-:Y:S02]  /*0060*/  CS2R R76, SRZ ;  /* 0x00000000004c7805 */ /* 0x000fe4000001ff00 */
[----:B------:R-:W-:-:S02]  /*0070*/  CS2R R74, SRZ ;  /* 0x00000000004a7805 */ /* 0x000fc4000001ff00 */
[----:B------:R-:W-:Y:S02]  /*0080*/  CS2R R72, SRZ ;  /* 0x0000000000487805 */ /* 0x000fe4000001ff00 */
        /* <DEDUP_REMOVED lines=9> */
[----:B------:R-:W-:Y:S01]  /*0120*/  CS2R R52, SRZ ;  /* 0x0000000000347805 */ /* 0x000fe2000001ff00 */
[----:B0-----:R-:W-:Y:S01]  /*0130*/  UISETP.GE.AND UP0, UPT, UR5, 0x8, UPT ;  /* 0x000000080500788c */ /* 0x001fe2000bf06270 */
[----:B------:R-:W-:-:S02]  /*0140*/  CS2R R50, SRZ ;  /* 0x0000000000327805 */ /* 0x000fc4000001ff00 */
[----:B------:R-:W-:Y:S02]  /*0150*/  CS2R R48, SRZ ;  /* 0x0000000000307805 */ /* 0x000fe4000001ff00 */
[----:B------:R-:W-:Y:S02]  /*0160*/  CS2R R46, SRZ ;  /* 0x00000000002e7805 */ /* 0x000fe4000001ff00 */
[----:B------:R-:W-:Y:S02]  /*0170*/  CS2R R44, SRZ ;  /* 0x00000000002c7805 */ /* 0x000fe4000001ff00 */
[----:B------:R-:W-:Y:S02]  /*0180*/  CS2R R42, SRZ ;  /* 0x00000000002a7805 */ /* 0x000fe4000001ff00 */
[----:B------:R-:W-:Y:S02]  /*0190*/  CS2R R40, SRZ ;  /* 0x0000000000287805 */ /* 0x000fe4000001ff00 */
[----:B------:R-:W-:-:S02]  /*01a0*/  CS2R R18, SRZ ;  /* 0x0000000000127805 */ /* 0x000fc4000001ff00 */
[----:B------:R-:W-:Y:S02]  /*01b0*/  MOV R0, RZ ;  /* 0x000000ff00007202 */ /* 0x000fe40000000f00 */
[----:B------:R-:W-:Y:S02]  /*01c0*/  CS2R R2, SRZ ;  /* 0x0000000000027805 */ /* 0x000fe4000001ff00 */
[----:B------:R-:W-:Y:S02]  /*01d0*/  CS2R R4, SRZ ;  /* 0x0000000000047805 */ /* 0x000fe4000001ff00 */
[----:B------:R-:W-:Y:S02]  /*01e0*/  CS2R R6, SRZ ;  /* 0x0000000000067805 */ /* 0x000fe4000001ff00 */
[----:B------:R-:W-:Y:S02]  /*01f0*/  CS2R R8, SRZ ;  /* 0x0000000000087805 */ /* 0x000fe4000001ff00 */
[----:B------:R-:W-:-:S02]  /*0200*/  CS2R R10, SRZ ;  /* 0x00000000000a7805 */ /* 0x000fc4000001ff00 */
[----:B------:R-:W-:Y:S02]  /*0210*/  CS2R R12, SRZ ;  /* 0x00000000000c7805 */ /* 0x000fe4000001ff00 */
[----:B------:R-:W-:Y:S02]  /*0220*/  CS2R R14, SRZ ;  /* 0x00000000000e7805 */ /* 0x000fe4000001ff00 */
[----:B------:R-:W-:Y:S01]  /*0230*/  CS2R R16, SRZ ;  /* 0x0000000000107805 */ /* 0x000fe2000001ff00 */
[----:B------:R-:W0:Y:S01]  /*0240*/  LDCU.64 UR8, c[0x0][0x358] ;  /* 0x00006b00ff0877ac */ /* 0x000e220008000a00 */
[----:B------:R-:W-:Y:S05]  /*0250*/  BRA.U !UP0, `(.L_x_13) ;  /* 0x0000001508007547 */ /* 0x000fea000b800000 */
[----:B------:R-:W1:Y:S01]  /*0260*/  S2R R20, SR_TID.Y ;  /* 0x0000000000147919 */ /* 0x000e620000002200 */
[----:B------:R-:W-:Y:S01]  /*0270*/  USHF.R.S32.HI UR4, URZ, 0x1f, UR5 ;  /* 0x0000001fff047899 */ /* 0x000fe20008011405 */
[----:B------:R-:W-:Y:S01]  /*0280*/  MOV R84, RZ ;  /* 0x000000ff00547202 */ /* 0x000fe20000000f00 */
[----:B------:R-:W2:Y:S02]  /*0290*/  S2R R85, SR_TID.X ;  /* 0x0000000000557919 */ /* 0x000ea40000002100 */
[----:B------:R-:W-:-:S04]  /*02a0*/  ULEA.HI UR4, UR4, UR5, URZ, 0x3 ;  /* 0x0000000504047291 */ /* 0x000fc8000f8f18ff */
[----:B------:R-:W-:-:S03]  /*02b0*/  USHF.R.S32.HI UR5, URZ, 0x3, UR4 ;  /* 0x00000003ff057899 */ /* 0x000fc60008011404 */
[----:B------:R-:W-:Y:S01]  /*02c0*/  UMOV UR4, URZ ;  /* 0x000000ff00047c82 */ /* 0x000fe20008000000 */
[----:B-1----:R-:W-:-:S13]  /*02d0*/  ISETP.NE.AND P0, PT, R20, RZ, PT ;  /* 0x000000ff1400720c */ /* 0x002fda0003f05270 */
.L_x_19:
[----:B------:R-:W-:Y:S04]  /*02e0*/  BSSY.RECONVERGENT B0, `(.L_x_14) ;  /* 0x000006f000007945 */ /* 0x000fe80003800200 */
[----:B------:R-:W-:Y:S05]  /*02f0*/  @P0 BRA `(.L_x_15) ;  /* 0x0000000400b40947 */ /* 0x000fea0003800000 */
[----:B------:R-:W1:Y:S01]  /*0300*/  S2R R21, SR_TID.Y ;  /* 0x0000000000157919 */ /* 0x000e620000002200 */
[----:B------:R-:W1:Y:S08]  /*0310*/  S2UR UR6, SR_CTAID.Y ;  /* 0x00000000000679c3 */ /* 0x000e700000002600 */
[----:B------:R-:W1:Y:S08]  /*0320*/  LDC R20, c[0x0][0x364] ;  /* 0x0000d900ff147b82 */ /* 0x000e700000000800 */
[----:B------:R-:W3:Y:S08]  /*0330*/  LDC R36, c[0x0][0x3a0] ;  /* 0x0000e800ff247b82 */ /* 0x000ef00000000800 */
[----:B------:R-:W4:Y:S01]  /*0340*/  LDC.64 R38, c[0x0][0x380] ;  /* 0x0000e000ff267b82 */ /* 0x000f220000000a00 */
[----:B-1----:R-:W-:Y:S01]  /*0350*/  IMAD R20, R20, UR6, R21 ;  /* 0x0000000614147c24 */ /* 0x002fe2000f8e0215 */
[----:B------:R-:W-:-:S04]  /*0360*/  USHF.L.U32 UR6, UR4, 0x3, URZ ;  /* 0x0000000304067899 */ /* 0x000fc800080006ff */
[----:B--2---:R-:W-:-:S04]  /*0370*/  IADD3 R20, PT, PT, R20, R85, RZ ;  /* 0x0000005514147210 */ /* 0x004fc80007ffe0ff */
[----:B------:R-:W-:-:S05]  /*0380*/  SHF.L.U32 R21, R20, 0x3, RZ ;  /* 0x0000000314157819 */ /* 0x000fca00000006ff */
[----:B---3--:R-:W-:-:S04]  /*0390*/  IMAD R21, R21, R36, UR6 ;  /* 0x0000000615157e24 */ /* 0x008fc8000f8e0224 */
[C---:B----4-:R-:W-:Y:S01]  /*03a0*/  IMAD.WIDE.U32 R34, R21.reuse, 0x4, R38 ;  /* 0x0000000415227825 */ /* 0x050fe200078e0026 */
[----:B------:R-:W-:-:S04]  /*03b0*/  IADD3 R37, PT, PT, R21, R36, RZ ;  /* 0x0000002415257210 */ /* 0x000fc80007ffe0ff */
[----:B0-----:R-:W2:Y:S01]  /*03c0*/  LDG.E R20, desc[UR8][R34.64] ;  /* 0x0000000822147981 */ /* 0x001ea2000c1e1900 */
        /* <DEDUP_REMOVED lines=12> */
[----:B------:R-:W0:Y:S01]  /*0490*/  S2UR UR7, SR_CgaCtaId ;  /* 0x00000000000779c3 */ /* 0x000e220000008800 */
[----:B------:R-:W-:Y:S01]  /*04a0*/  UMOV UR6, 0x400 ;  /* 0x0000040000067882 */ /* 0x000fe20000000000 */
[----:B------:R-:W-:-:S04]  /*04b0*/  IADD3 R37, PT, PT, R37, R36, RZ ;  /* 0x0000002425257210 */ /* 0x000fc80007ffe0ff */
[C---:B------:R-:W-:Y:S01]  /*04c0*/  IADD3 R91, PT, PT, R37.reuse, R36, RZ ;  /* 0x00000024255b7210 */ /* 0x040fe20007ffe0ff */
[----:B------:R-:W-:-:S04]  /*04d0*/  IMAD.WIDE.U32 R88, R37, 0x4, R38 ;  /* 0x0000000425587825 */ /* 0x000fc800078e0026 */
[----:B------:R-:W-:-:S05]  /*04e0*/  IMAD.WIDE.U32 R86, R91, 0x4, R38 ;  /* 0x000000045b567825 */ /* 0x000fca00078e0026 */
[----:B------:R-:W5:Y:S04]  /*04f0*/  LDG.E R34, desc[UR8][R86.64+0x8] ;  /* 0x0000080856227981 */ /* 0x000f68000c1e1900 */
[----:B------:R-:W5:Y:S01]  /*0500*/  LDG.E R35, desc[UR8][R86.64+0xc] ;  /* 0x00000c0856237981 */ /* 0x000f62000c1e1900 */
[----:B0-----:R-:W-:-:S06]  /*0510*/  ULEA UR6, UR7, UR6, 0x18 ;  /* 0x0000000607067291 */ /* 0x001fcc000f8ec0ff */
[----:B------:R-:W-:-:S05]  /*0520*/  LEA R85, R85, UR6, 0x8 ;  /* 0x0000000655557c11 */ /* 0x000fca000f8e40ff */
[----:B--2---:R0:W-:Y:S04]  /*0530*/  STS.128 [R85], R20 ;  /* 0x0000001455007388 */ /* 0x0041e80000000c00 */
[----:B---3--:R1:W-:Y:S04]  /*0540*/  STS.128 [R85+0x10], R24 ;  /* 0x0000101855007388 */ /* 0x0083e80000000c00 */
[----:B0-----:R-:W2:Y:S04]  /*0550*/  LDG.E R20, desc[UR8][R32.64+0x10] ;  /* 0x0000100820147981 */ /* 0x001ea8000c1e1900 */
[----:B------:R-:W2:Y:S04]  /*0560*/  LDG.E R21, desc[UR8][R32.64+0x14] ;  /* 0x0000140820157981 */ /* 0x000ea8000c1e1900 */
[----:B------:R-:W2:Y:S04]  /*0570*/  LDG.E R22, desc[UR8][R32.64+0x18] ;  /* 0x0000180820167981 */ /* 0x000ea8000c1e1900 */
[----:B----4-:R0:W-:Y:S04]  /*0580*/  STS.128 [R85+0x20], R28 ;  /* 0x0000201c55007388 */ /* 0x0101e80000000c00 */
[----:B------:R-:W2:Y:S04]  /*0590*/  LDG.E R23, desc[UR8][R32.64+0x1c] ;  /* 0x00001c0820177981 */ /* 0x000ea8000c1e1900 */
[----:B-1----:R-:W3:Y:S04]  /*05a0*/  LDG.E R24, desc[UR8][R88.64] ;  /* 0x0000000858187981 */ /* 0x002ee8000c1e1900 */
[----:B------:R-:W3:Y:S04]  /*05b0*/  LDG.E R25, desc[UR8][R88.64+0x4] ;  /* 0x0000040858197981 */ /* 0x000ee8000c1e1900 */
[----:B------:R-:W3:Y:S04]  /*05c0*/  LDG.E R26, desc[UR8][R88.64+0x8] ;  /* 0x00000808581a7981 */ /* 0x000ee8000c1e1900 */
[----:B------:R-:W3:Y:S04]  /*05d0*/  LDG.E R27, desc[UR8][R88.64+0xc] ;  /* 0x00000c08581b7981 */ /* 0x000ee8000c1e1900 */
[----:B0-----:R-:W4:Y:S04]  /*05e0*/  LDG.E R28, desc[UR8][R88.64+0x10] ;  /* 0x00001008581c7981 */ /* 0x001f28000c1e1900 */
[----:B------:R-:W4:Y:S04]  /*05f0*/  LDG.E R29, desc[UR8][R88.64+0x14] ;  /* 0x00001408581d7981 */ /* 0x000f28000c1e1900 */
[----:B------:R-:W4:Y:S04]  /*0600*/  LDG.E R30, desc[UR8][R88.64+0x18] ;  /* 0x00001808581e7981 */ /* 0x000f28000c1e1900 */
[----:B------:R-:W4:Y:S04]  /*0610*/  LDG.E R31, desc[UR8][R88.64+0x1c] ;  /* 0x00001c08581f7981 */ /* 0x000f28000c1e1900 */
[----:B------:R-:W5:Y:S04]  /*0620*/  LDG.E R32, desc[UR8][R86.64] ;  /* 0x0000000856207981 */ /* 0x000f68000c1e1900 */
[----:B------:R-:W5:Y:S01]  /*0630*/  LDG.E R33, desc[UR8][R86.64+0x4] ;  /* 0x0000040856217981 */ /* 0x000f62000c1e1900 */
[----:B------:R-:W-:-:S04]  /*0640*/  IADD3 R91, PT, PT, R91, R36, RZ ;  /* 0x000000245b5b7210 */ /* 0x000fc80007ffe0ff */
[C---:B------:R-:W-:Y:S01]  /*0650*/  IADD3 R37, PT, PT, R91.reuse, R36, RZ ;  /* 0x000000245b257210 */ /* 0x040fe20007ffe0ff */
[----:B------:R-:W-:-:S04]  /*0660*/  IMAD.WIDE.U32 R92, R91, 0x4, R38 ;  /* 0x000000045b5c7825 */ /* 0x000fc800078e0026 */
[C---:B------:R-:W-:Y:S01]  /*0670*/  IMAD.WIDE.U32 R90, R37.reuse, 0x4, R38 ;  /* 0x00000004255a7825 */ /* 0x040fe200078e0026 */
[----:B--2---:R0:W-:Y:S04]  /*0680*/  STS.128 [R85+0x30], R20 ;  /* 0x0000301455007388 */ /* 0x0041e80000000c00 */
[----:B---3--:R1:W-:Y:S04]  /*0690*/  STS.128 [R85+0x40], R24 ;  /* 0x0000401855007388 */ /* 0x0083e80000000c00 */
[----:B0-----:R-:W2:Y:S04]  /*06a0*/  LDG.E R20, desc[UR8][R86.64+0x10] ;  /* 0x0000100856147981 */ /* 0x001ea8000c1e1900 */
[----:B------:R-:W2:Y:S04]  /*06b0*/  LDG.E R21, desc[UR8][R86.64+0x14] ;  /* 0x0000140856157981 */ /* 0x000ea8000c1e1900 */
[----:B------:R-:W2:Y:S04]  /*06c0*/  LDG.E R22, desc[UR8][R86.64+0x18] ;  /* 0x0000180856167981 */ /* 0x000ea8000c1e1900 */
[----:B----4-:R0:W-:Y:S04]  /*06d0*/  STS.128 [R85+0x50], R28 ;  /* 0x0000501c55007388 */ /* 0x0101e80000000c00 */
[----:B------:R3:W2:Y:S04]  /*06e0*/  LDG.E R23, desc[UR8][R86.64+0x1c] ;  /* 0x00001c0856177981 */ /* 0x0006a8000c1e1900 */
[----:B-----5:R4:W-:Y:S04]  /*06f0*/  STS.128 [R85+0x60], R32 ;  /* 0x0000602055007388 */ /* 0x0209e80000000c00 */
[----:B-1----:R-:W5:Y:S04]  /*0700*/  LDG.E R24, desc[UR8][R92.64] ;  /* 0x000000085c187981 */ /* 0x002f68000c1e1900 */
[----:B------:R-:W5:Y:S04]  /*0710*/  LDG.E R25, desc[UR8][R92.64+0x4] ;  /* 0x000004085c197981 */ /* 0x000f68000c1e1900 */
[----:B------:R-:W5:Y:S04]  /*0720*/  LDG.E R26, desc[UR8][R92.64+0x8] ;  /* 0x000008085c1a7981 */ /* 0x000f68000c1e1900 */
[----:B------:R-:W5:Y:S04]  /*0730*/  LDG.E R27, desc[UR8][R92.64+0xc] ;  /* 0x00000c085c1b7981 */ /* 0x000f68000c1e1900 */
[----:B0-----:R-:W5:Y:S04]  /*0740*/  LDG.E R28, desc[UR8][R92.64+0x10] ;  /* 0x000010085c1c7981 */ /* 0x001f68000c1e1900 */
[----:B------:R-:W5:Y:S04]  /*0750*/  LDG.E R29, desc[UR8][R92.64+0x14] ;  /* 0x000014085c1d7981 */ /* 0x000f68000c1e1900 */
[----:B------:R-:W5:Y:S04]  /*0760*/  LDG.E R30, desc[UR8][R92.64+0x18] ;  /* 0x000018085c1e7981 */ /* 0x000f68000c1e1900 */
[----:B------:R-:W5:Y:S04]  /*0770*/  LDG.E R31, desc[UR8][R92.64+0x1c] ;  /* 0x00001c085c1f7981 */ /* 0x000f68000c1e1900 */
[----:B----4-:R-:W4:Y:S04]  /*0780*/  LDG.E R32, desc[UR8][R90.64] ;  /* 0x000000085a207981 */ /* 0x010f28000c1e1900 */
[----:B------:R-:W4:Y:S04]  /*0790*/  LDG.E R33, desc[UR8][R90.64+0x4] ;  /* 0x000004085a217981 */ /* 0x000f28000c1e1900 */
[----:B------:R-:W4:Y:S04]  /*07a0*/  LDG.E R34, desc[UR8][R90.64+0x8] ;  /* 0x000008085a227981 */ /* 0x000f28000c1e1900 */
[----:B------:R-:W4:Y:S01]  /*07b0*/  LDG.E R35, desc[UR8][R90.64+0xc] ;  /* 0x00000c085a237981 */ /* 0x000f22000c1e1900 */
[----:B------:R-:W-:-:S04]  /*07c0*/  IADD3 R37, PT, PT, R37, R36, RZ ;  /* 0x0000002425257210 */ /* 0x000fc80007ffe0ff */
[C---:B------:R-:W-:Y:S01]  /*07d0*/  IADD3 R89, PT, PT, R37.reuse, R36, RZ ;  /* 0x0000002425597210 */ /* 0x040fe20007ffe0ff */
[----:B---3--:R-:W-:-:S04]  /*07e0*/  IMAD.WIDE.U32 R86, R37, 0x4, R38 ;  /* 0x0000000425567825 */ /* 0x008fc800078e0026 */
[----:B------:R-:W-:Y:S01]  /*07f0*/  IMAD.WIDE.U32 R88, R89, 0x4, R38 ;  /* 0x0000000459587825 */ /* 0x000fe200078e0026 */
[----:B------:R-:W3:Y:S04]  /*0800*/  LDG.E R36, desc[UR8][R86.64+0x10] ;  /* 0x0000100856247981 */ /* 0x000ee8000c1e1900 */
[----:B------:R-:W3:Y:S04]  /*0810*/  LDG.E R37, desc[UR8][R86.64+0x14] ;  /* 0x0000140856257981 */ /* 0x000ee8000c1e1900 */
[----:B------:R-:W3:Y:S04]  /*0820*/  LDG.E R38, desc[UR8][R86.64+0x18] ;  /* 0x0000180856267981 */ /* 0x000ee8000c1e1900 */
[----:B------:R-:W3:Y:S04]  /*0830*/  LDG.E R39, desc[UR8][R86.64+0x1c] ;  /* 0x00001c0856277981 */ /* 0x000ee8000c1e1900 */
[----:B--2---:R0:W-:Y:S04]  /*0840*/  STS.128 [R85+0x70], R20 ;  /* 0x0000701455007388 */ /* 0x0041e80000000c00 */
[----:B0-----:R-:W2:Y:S04]  /*0850*/  LDG.E R20, desc[UR8][R90.64+0x10] ;  /* 0x000010085a147981 */ /* 0x001ea8000c1e1900 */
[----:B-----5:R0:W-:Y:S04]  /*0860*/  STS.128 [R85+0x80], R24 ;  /* 0x0000801855007388 */ /* 0x0201e80000000c00 */
[----:B------:R-:W2:Y:S04]  /*0870*/  LDG.E R21, desc[UR8][R90.64+0x14] ;  /* 0x000014085a157981 */ /* 0x000ea8000c1e1900 */
[----:B------:R-:W2:Y:S04]  /*0880*/  LDG.E R22, desc[UR8][R90.64+0x18] ;  /* 0x000018085a167981 */ /* 0x000ea8000c1e1900 */
[----:B------:R-:W2:Y:S04]  /*0890*/  LDG.E R23, desc[UR8][R90.64+0x1c] ;  /* 0x00001c085a177981 */ /* 0x000ea8000c1e1900 */
[----:B------:R1:W-:Y:S04]  /*08a0*/  STS.128 [R85+0x90], R28 ;  /* 0x0000901c55007388 */ /* 0x0003e80000000c00 */
[----:B0-----:R-:W5:Y:S04]  /*08b0*/  LDG.E R24, desc[UR8][R88.64] ;  /* 0x0000000858187981 */ /* 0x001f68000c1e1900 */
[----:B------:R-:W5:Y:S04]  /*08c0*/  LDG.E R25, desc[UR8][R88.64+0x4] ;  /* 0x0000040858197981 */ /* 0x000f68000c1e1900 */
[----:B------:R-:W5:Y:S04]  /*08d0*/  LDG.E R26, desc[UR8][R88.64+0x8] ;  /* 0x00000808581a7981 */ /* 0x000f68000c1e1900 */
[----:B----4-:R0:W-:Y:S04]  /*08e0*/  STS.128 [R85+0xa0], R32 ;  /* 0x0000a02055007388 */ /* 0x0101e80000000c00 */
[----:B------:R-:W5:Y:S04]  /*08f0*/  LDG.E R27, desc[UR8][R88.64+0xc] ;  /* 0x00000c08581b7981 */ /* 0x000f68000c1e1900 */
[----:B-1----:R-:W4:Y:S04]  /*0900*/  LDG.E R28, desc[UR8][R88.64+0x10] ;  /* 0x00001008581c7981 */ /* 0x002f28000c1e1900 */
[----:B------:R-:W4:Y:S04]  /*0910*/  LDG.E R29, desc[UR8][R88.64+0x14] ;  /* 0x00001408581d7981 */ /* 0x000f28000c1e1900 */
[----:B------:R-:W4:Y:S04]  /*0920*/  LDG.E R30, desc[UR8][R88.64+0x18] ;  /* 0x00001808581e7981 */ /* 0x000f28000c1e1900 */
[----:B------:R-:W4:Y:S04]  /*0930*/  LDG.E R31, desc[UR8][R88.64+0x1c] ;  /* 0x00001c08581f7981 */ /* 0x000f28000c1e1900 */
[----:B0-----:R-:W4:Y:S04]  /*0940*/  LDG.E R32, desc[UR8][R86.64] ;  /* 0x0000000856207981 */ /* 0x001f28000c1e1900 */
[----:B------:R-:W4:Y:S04]  /*0950*/  LDG.E R33, desc[UR8][R86.64+0x4] ;  /* 0x0000040856217981 */ /* 0x000f28000c1e1900 */
[----:B------:R-:W4:Y:S04]  /*0960*/  LDG.E R34, desc[UR8][R86.64+0x8] ;  /* 0x0000080856227981 */ /* 0x000f28000c1e1900 */
[----:B------:R-:W4:Y:S04]  /*0970*/  LDG.E R35, desc[UR8][R86.64+0xc] ;  /* 0x00000c0856237981 */ /* 0x000f28000c1e1900 */
[----:B---3--:R1:W-:Y:S04]  /*0980*/  STS.128 [R85+0xd0], R36 ;  /* 0x0000d02455007388 */ /* 0x0083e80000000c00 */
[----:B--2---:R1:W-:Y:S04]  /*0990*/  STS.128 [R85+0xb0], R20 ;  /* 0x0000b01455007388 */ /* 0x0043e80000000c00 */
[----:B-----5:R1:W-:Y:S04]  /*09a0*/  STS.128 [R85+0xe0], R24 ;  /* 0x0000e01855007388 */ /* 0x0203e80000000c00 */
[----:B----4-:R1:W-:Y:S04]  /*09b0*/  STS.128 [R85+0xf0], R28 ;  /* 0x0000f01c55007388 */ /* 0x0103e80000000c00 */
[----:B------:R1:W-:Y:S02]  /*09c0*/  STS.128 [R85+0xc0], R32 ;  /* 0x0000c02055007388 */ /* 0x0003e40000000c00 */
.L_x_15:
[----:B0-----:R-:W-:Y:S05]  /*09d0*/  BSYNC.RECONVERGENT B0 ;  /* 0x0000000000007941 */ /* 0x001fea0003800200 */
.L_x_14:
[----:B-12---:R-:W0:Y:S01]  /*09e0*/  S2R R85, SR_TID.X ;  /* 0x0000000000557919 */ /* 0x006e220000002100 */
[----:B------:R-:W-:Y:S01]  /*09f0*/  BSSY.RECONVERGENT B0, `(.L_x_16) ;  /* 0x000006a000007945 */ /* 0x000fe20003800200 */
[----:B------:R-:W1:Y:S01]  /*0a00*/  S2R R86, SR_TID.Y ;  /* 0x0000000000567919 */ /* 0x000e620000002200 */
[----:B0-----:R-:W-:-:S13]  /*0a10*/  ISETP.NE.AND P1, PT, R85, RZ, PT ;  /* 0x000000ff5500720c */ /* 0x001fda0003f25270 */
[----:B-1----:R-:W-:Y:S05]  /*0a20*/  @P1 BRA `(.L_x_17) ;  /* 0x0000000400981947 */ /* 0x002fea0003800000 */
[----:B------:R-:W0:Y:S01]  /*0a30*/  S2R R21, SR_CTAID.X ;  /* 0x0000000000157919 */ /* 0x000e220000002500 */
[----:B------:R-:W0:Y:S01]  /*0a40*/  LDC R20, c[0x0][0x360] ;  /* 0x0000d800ff147b82 */ /* 0x000e220000000800 */
[----:B------:R-:W1:Y:S07]  /*0a50*/  S2R R36, SR_TID.Y ;  /* 0x0000000000247919 */ /* 0x000e6e0000002200 */
[----:B------:R-:W2:Y:S08]  /*0a60*/  LDC R88, c[0x0][0x3a0] ;  /* 0x0000e800ff587b82 */ /* 0x000eb00000000800 */
[----:B------:R-:W3:Y:S01]  /*0a70*/  LDC.64 R34, c[0x0][0x388] ;  /* 0x0000e200ff227b82 */ /* 0x000ee20000000a00 */
[----:B0-----:R-:W-:-:S04]  /*0a80*/  IMAD R21, R21, R20, RZ ;  /* 0x0000001415157224 */ /* 0x001fc800078e02ff */
[----:B--2---:R-:W-:-:S05]  /*0a90*/  IMAD R21, R88, UR4, R21 ;  /* 0x0000000458157c24 */ /* 0x004fca000f8e0215 */
[----:B-1----:R-:W-:-:S04]  /*0aa0*/  IADD3 R21, PT, PT, R36, R21, RZ ;  /* 0x0000001524157210 */ /* 0x002fc80007ffe0ff */
[----:B------:R-:W-:-:S05]  /*0ab0*/  SHF.L.U32 R21, R21, 0x3, RZ ;  /* 0x0000000315157819 */ /* 0x000fca00000006ff */
[----:B---3--:R-:W-:-:S05]  /*0ac0*/  IMAD.WIDE R34, R21, 0x4, R34 ;  /* 0x0000000415227825 */ /* 0x008fca00078e0222 */
        /* <DEDUP_REMOVED lines=14> */
[----:B------:R-:W-:-:S02]  /*0bb0*/  UMOV UR6, 0x400 ;  /* 0x0000040000067882 */ /* 0x000fc40000000000 */
[----:B------:R-:W-:Y:S01]  /*0bc0*/  UIADD3 UR6, UPT, UPT, UR6, 0x1000, URZ ;  /* 0x0000100006067890 */ /* 0x000fe2000fffe0ff */
[----:B------:R-:W-:-:S04]  /*0bd0*/  IMAD.WIDE.U32 R38, R88, 0x4, R32 ;  /* 0x0000000458267825 */ /* 0x000fc800078e0020 */
[----:B------:R-:W-:-:S05]  /*0be0*/  IMAD.WIDE.U32 R90, R88, 0x4, R38 ;  /* 0x00000004585a7825 */ /* 0x000fca00078e0026 */
[----:B------:R-:W5:Y:S04]  /*0bf0*/  LDG.E R34, desc[UR8][R90.64+0x8] ;  /* 0x000008085a227981 */ /* 0x000f68000c1e1900 */
[----:B------:R-:W5:Y:S01]  /*0c00*/  LDG.E R35, desc[UR8][R90.64+0xc] ;  /* 0x00000c085a237981 */ /* 0x000f62000c1e1900 */
[----:B0-----:R-:W-:-:S03]  /*0c10*/  ULEA UR6, UR7, UR6, 0x18 ;  /* 0x0000000607067291 */ /* 0x001fc6000f8ec0ff */
[----:B------:R-:W5:Y:S03]  /*0c20*/  LDG.E R37, desc[UR8][R90.64+0x14] ;  /* 0x000014085a257981 */ /* 0x000f66000c1e1900 */
[----:B------:R-:W-:Y:S01]  /*0c30*/  LEA R87, R36, UR6, 0x5 ;  /* 0x0000000624577c11 */ /* 0x000fe2000f8e28ff */
[C---:B------:R-:W-:Y:S01]  /*0c40*/  IMAD.WIDE.U32 R92, R88.reuse, 0x4, R90 ;  /* 0x00000004585c7825 */ /* 0x040fe200078e005a */
[----:B------:R-:W5:Y:S04]  /*0c50*/  LDG.E R36, desc[UR8][R90.64+0x10] ;  /* 0x000010085a247981 */ /* 0x000f68000c1e1900 */
[----:B--2---:R0:W-:Y:S04]  /*0c60*/  STS.128 [R87], R20 ;  /* 0x0000001457007388 */ /* 0x0041e80000000c00 */
[----:B0-----:R-:W2:Y:S04]  /*0c70*/  LDG.E R20, desc[UR8][R32.64+0x10] ;  /* 0x0000100820147981 */ /* 0x001ea8000c1e1900 */
[----:B------:R-:W2:Y:S04]  /*0c80*/  LDG.E R21, desc[UR8][R32.64+0x14] ;  /* 0x0000140820157981 */ /* 0x000ea8000c1e1900 */
[----:B------:R-:W2:Y:S04]  /*0c90*/  LDG.E R22, desc[UR8][R32.64+0x18] ;  /* 0x0000180820167981 */ /* 0x000ea8000c1e1900 */
[----:B------:R-:W2:Y:S04]  /*0ca0*/  LDG.E R23, desc[UR8][R32.64+0x1c] ;  /* 0x00001c0820177981 */ /* 0x000ea8000c1e1900 */
[----:B---3--:R0:W-:Y:S04]  /*0cb0*/  STS.128 [R87+0x10], R24 ;  /* 0x0000101857007388 */ /* 0x0081e80000000c00 */
[----:B------:R-:W5:Y:S04]  /*0cc0*/  LDG.E R32, desc[UR8][R90.64] ;  /* 0x000000085a207981 */ /* 0x000f68000c1e1900 */
[----:B------:R-:W5:Y:S04]  /*0cd0*/  LDG.E R33, desc[UR8][R90.64+0x4] ;  /* 0x000004085a217981 */ /* 0x000f68000c1e1900 */
[----:B----4-:R1:W-:Y:S04]  /*0ce0*/  STS.128 [R87+0x200], R28 ;  /* 0x0002001c57007388 */ /* 0x0103e80000000c00 */
[----:B0-----:R-:W3:Y:S04]  /*0cf0*/  LDG.E R24, desc[UR8][R38.64] ;  /* 0x0000000826187981 */ /* 0x001ee8000c1e1900 */
[----:B------:R-:W3:Y:S04]  /*0d00*/  LDG.E R25, desc[UR8][R38.64+0x4] ;  /* 0x0000040826197981 */ /* 0x000ee8000c1e1900 */
[----:B------:R-:W3:Y:S04]  /*0d10*/  LDG.E R26, desc[UR8][R38.64+0x8] ;  /* 0x00000808261a7981 */ /* 0x000ee8000c1e1900 */
[----:B------:R-:W3:Y:S04]  /*0d20*/  LDG.E R27, desc[UR8][R38.64+0xc] ;  /* 0x00000c08261b7981 */ /* 0x000ee8000c1e1900 */
[----:B-1----:R-:W4:Y:S04]  /*0d30*/  LDG.E R28, desc[UR8][R38.64+0x10] ;  /* 0x00001008261c7981 */ /* 0x002f28000c1e1900 */
[----:B------:R-:W4:Y:S04]  /*0d40*/  LDG.E R29, desc[UR8][R38.64+0x14] ;  /* 0x00001408261d7981 */ /* 0x000f28000c1e1900 */
[----:B------:R-:W4:Y:S04]  /*0d50*/  LDG.E R30, desc[UR8][R38.64+0x18] ;  /* 0x00001808261e7981 */ /* 0x000f28000c1e1900 */
[----:B------:R-:W4:Y:S04]  /*0d60*/  LDG.E R31, desc[UR8][R38.64+0x1c] ;  /* 0x00001c08261f7981 */ /* 0x000f28000c1e1900 */
[----:B------:R-:W4:Y:S04]  /*0d70*/  LDG.E R38, desc[UR8][R90.64+0x18] ;  /* 0x000018085a267981 */ /* 0x000f28000c1e1900 */
[----:B------:R0:W4:Y:S04]  /*0d80*/  LDG.E R39, desc[UR8][R90.64+0x1c] ;  /* 0x00001c085a277981 */ /* 0x000128000c1e1900 */
[----:B--2---:R1:W-:Y:S04]  /*0d90*/  STS.128 [R87+0x210], R20 ;  /* 0x0002101457007388 */ /* 0x0043e80000000c00 */
[----:B-----5:R2:W-:Y:S04]  /*0da0*/  STS.128 [R87+0x600], R32 ;  /* 0x0006002057007388 */ /* 0x0205e80000000c00 */
[----:B-1----:R-:W5:Y:S04]  /*0db0*/  LDG.E R20, desc[UR8][R92.64] ;  /* 0x000000085c147981 */ /* 0x002f68000c1e1900 */
[----:B------:R-:W5:Y:S04]  /*0dc0*/  LDG.E R21, desc[UR8][R92.64+0x4] ;  /* 0x000004085c157981 */ /* 0x000f68000c1e1900 */
[----:B------:R-:W5:Y:S01]  /*0dd0*/  LDG.E R22, desc[UR8][R92.64+0x8] ;  /* 0x000008085c167981 */ /* 0x000f62000c1e1900 */
[----:B--2---:R-:W-:-:S03]  /*0de0*/  IMAD.WIDE.U32 R32, R88, 0x4, R92 ;  /* 0x0000000458207825 */ /* 0x004fc600078e005c */
[----:B------:R-:W5:Y:S04]  /*0df0*/  LDG.E R23, desc[UR8][R92.64+0xc] ;  /* 0x00000c085c177981 */ /* 0x000f68000c1e1900 */
[----:B---3--:R1:W-:Y:S04]  /*0e00*/  STS.128 [R87+0x400], R24 ;  /* 0x0004001857007388 */ /* 0x0083e80000000c00 */
[----:B----4-:R2:W-:Y:S04]  /*0e10*/  STS.128 [R87+0x410], R28 ;  /* 0x0004101c57007388 */ /* 0x0105e80000000c00 */
        /* <DEDUP_REMOVED lines=39> */
.L_x_17:
[----:B------:R-:W-:Y:S05]  /*1090*/  BSYNC.RECONVERGENT B0 ;  /* 0x0000000000007941 */ /* 0x000fea0003800200 */
.L_x_16:
[----:B------:R-:W1:Y:S08]  /*10a0*/  S2UR UR7, SR_CgaCtaId ;  /* 0x00000000000779c3 */ /* 0x000e700000008800 */
[----:B------:R-:W-:Y:S06]  /*10b0*/  BAR.SYNC.DEFER_BLOCKING 0x0 ;  /* 0x0000000000007b1d */ /* 0x000fec0000010000 */
[----:B------:R-:W-:-:S02]  /*10c0*/  UMOV UR6, 0x400 ;  /* 0x0000040000067882 */ /* 0x000fc40000000000 */
[----:B-1----:R-:W-:Y:S02]  /*10d0*/  ULEA UR10, UR7, UR6, 0x18 ;  /* 0x00000006070a7291 */ /* 0x002fe4000f8ec0ff */
[----:B------:R-:W-:-:S04]  /*10e0*/  UIADD3 UR6, UPT, UPT, UR6, 0x1000, URZ ;  /* 0x0000100006067890 */ /* 0x000fc8000fffe0ff */
[----:B------:R-:W-:Y:S01]  /*10f0*/  ULEA UR6, UR7, UR6, 0x18 ;  /* 0x0000000607067291 */ /* 0x000fe2000f8ec0ff */
[----:B------:R-:W-:-:S04]  /*1100*/  LEA R86, R86, UR10, 0x8 ;  /* 0x0000000a56567c11 */ /* 0x000fc8000f8e40ff */
[----:B------:R-:W-:Y:S02]  /*1110*/  IADD3 R86, PT, PT, R86, 0x80, RZ ;  /* 0x0000008056567810 */ /* 0x000fe40007ffe0ff */
[----:B0-----:R-:W-:Y:S01]  /*1120*/  LEA R35, R85, UR6, 0x5 ;  /* 0x0000000655237c11 */ /* 0x001fe2000f8e28ff */
[----:B------:R-:W-:-:S06]  /*1130*/  UMOV UR6, 0x10 ;  /* 0x0000001000067882 */ /* 0x000fcc0000000000 */
.L_x_18:
        /* <DEDUP_REMOVED lines=9> */
[----:B------:R-:W5:Y:S04]  /*11d0*/  LDS R32, [R86+0x20] ;  /* 0x0000200056207984 */ /* 0x000f680000000800 */
[----:B------:R-:W5:Y:S04]  /*11e0*/  LDS R34, [R86+0x40] ;  /* 0x0000400056227984 */ /* 0x000f680000000800 */
        /* <DEDUP_REMOVED lines=17> */
[C---:B---3--:R-:W-:Y:S01]  /*1300*/  FFMA R2, R33.reuse, R20, R2 ;  /* 0x0000001421027223 */ /* 0x048fe20000000002 */
[C---:B------:R-:W-:Y:S01]  /*1310*/  FFMA R0, R33.reuse, R21, R0 ;  /* 0x0000001521007223 */ /* 0x040fe20000000000 */
[C---:B------:R-:W-:Y:S01]  /*1320*/  FFMA R19, R33.reuse, R22, R19 ;  /* 0x0000001621137223 */ /* 0x040fe20000000013 */
        /* <DEDUP_REMOVED lines=45> */
[----:B------:R-:W-:Y:S01]  /*1600*/  IADD3 R86, PT, PT, R86, 0x4, RZ ;  /* 0x0000000456567810 */ /* 0x000fe20007ffe0ff */
[----:B------:R-:W-:Y:S06]  /*1610*/  BRA.U UP0, `(.L_x_18) ;  /* 0xfffffff900c87547 */ /* 0x000fec000b83ffff */
[----:B------:R-:W-:Y:S01]  /*1620*/  BAR.SYNC.DEFER_BLOCKING 0x0 ;  /* 0x0000000000007b1d */ /* 0x000fe20000010000 */
[----:B------:R-:W-:-:S04]  /*1630*/  UIADD3 UR4, UPT, UPT, UR4, 0x1, URZ ;  /* 0x0000000104047890 */ /* 0x000fc8000fffe0ff */
[----:B------:R-:W-:-:S09]  /*1640*/  UISETP.NE.AND UP0, UPT, UR4, UR5, UPT ;  /* 0x000000050400728c */ /* 0x000fd2000bf05270 */
[----:B------:R-:W-:Y:S05]  /*1650*/  BRA.U UP0, `(.L_x_19) ;  /* 0xffffffed00207547 */ /* 0x000fea000b83ffff */
.L_x_13:
[----:B------:R-:W1:Y:S01]  /*1660*/  S2R R25, SR_TID.Y ;  /* 0x0000000000197919 */ /* 0x000e620000002200 */
[----:B------:R-:W1:Y:S01]  /*1670*/  LDC R22, c[0x0][0x364] ;  /* 0x0000d900ff167b82 */ /* 0x000e620000000800 */
[----:B------:R-:W2:Y:S07]  /*1680*/  S2R R24, SR_TID.X ;  /* 0x0000000000187919 */ /* 0x000eae0000002100 */
[----:B------:R-:W1:Y:S08]  /*1690*/  S2UR UR6, SR_CTAID.Y ;  /* 0x00000000000679c3 */ /* 0x000e700000002600 */
[----:B------:R-:W2:Y:S08]  /*16a0*/  S2UR UR7, SR_CTAID.X ;  /* 0x00000000000779c3 */ /* 0x000eb00000002500 */
[----:B------:R-:W2:Y:S08]  /*16b0*/  LDC R23, c[0x0][0x360] ;  /* 0x0000d800ff177b82 */ /* 0x000eb00000000800 */
[----:B------:R-:W3:Y:S01]  /*16c0*/  LDC R27, c[0x0][0x3a0] ;  /* 0x0000e800ff1b7b82 */ /* 0x000ee20000000800 */
[----:B-1----:R-:W-:-:S07]  /*16d0*/  IMAD R22, R22, UR6, R25 ;  /* 0x0000000616167c24 */ /* 0x002fce000f8e0219 */
[----:B------:R-:W1:Y:S01]  /*16e0*/  LDC.64 R20, c[0x0][0x390] ;  /* 0x0000e400ff147b82 */ /* 0x000e620000000a00 */
[----:B--2---:R-:W-:-:S04]  /*16f0*/  IMAD R23, R23, UR7, R24 ;  /* 0x0000000717177c24 */ /* 0x004fc8000f8e0218 */
[----:B---3--:R-:W-:-:S05]  /*1700*/  IMAD R23, R22, R27, R23 ;  /* 0x0000001b16177224 */ /* 0x008fca00078e0217 */
[----:B------:R-:W-:-:S05]  /*1710*/  SHF.L.U32 R23, R23, 0x3, RZ ;  /* 0x0000000317177819 */ /* 0x000fca00000006ff */
[----:B-1----:R-:W-:-:S05]  /*1720*/  IMAD.WIDE R20, R23, 0x4, R20 ;  /* 0x0000000417147825 */ /* 0x002fca00078e0214 */
[----:B0-----:R-:W-:Y:S04]  /*1730*/  STG.E desc[UR8][R20.64+0x4], R17 ;  /* 0x0000041114007986 */ /* 0x001fe8000c101908 */
[----:B------:R0:W-:Y:S04]  /*1740*/  STG.E desc[UR8][R20.64+0x8], R16 ;  /* 0x0000081014007986 */ /* 0x0001e8000c101908 */
[----:B------:R-:W-:Y:S04]  /*1750*/  STG.E desc[UR8][R20.64], R18 ;  /* 0x0000001214007986 */ /* 0x000fe8000c101908 */
[----:B------:R-:W-:Y:S01]  /*1760*/  STG.E desc[UR8][R20.64+0xc], R15 ;  /* 0x00000c0f14007986 */ /* 0x000fe2000c101908 */
[----:B0-----:R-:W-:-:S03]  /*1770*/  IMAD.WIDE R16, R27, 0x4, R20 ;  /* 0x000000041b107825 */ /* 0x001fc600078e0214 */
[----:B------:R-:W-:Y:S04]  /*1780*/  STG.E desc[UR8][R20.64+0x10], R14 ;  /* 0x0000100e14007986 */ /* 0x000fe8000c101908 */
[----:B------:R-:W-:Y:S01]  /*1790*/  STG.E desc[UR8][R20.64+0x14], R13 ;  /* 0x0000140d14007986 */ /* 0x000fe2000c101908 */
[----:B------:R-:W-:-:S03]  /*17a0*/  IMAD.WIDE R22, R27, 0x4, R16 ;  /* 0x000000041b167825 */ /* 0x000fc600078e0210 */
        /* <DEDUP_REMOVED lines=16> */
[----:B------:R-:W-:Y:S01]  /*18b0*/  STG.E desc[UR8][R22.64+0x10], R41 ;  /* 0x0000102916007986 */ /* 0x000fe2000c101908 */
[----:B------:R-:W-:-:S03]  /*18c0*/  IMAD.WIDE R4, R27, 0x4, R2 ;  /* 0x000000041b047825 */ /* 0x000fc600078e0202 */
[----:B------:R-:W-:Y:S01]  /*18d0*/  STG.E desc[UR8][R22.64+0x14], R42 ;  /* 0x0000142a16007986 */ /* 0x000fe2000c101908 */
[----:B------:R-:W-:-:S03]  /*18e0*/  IMAD.WIDE R6, R27, 0x4, R4 ;  /* 0x000000041b067825 */ /* 0x000fc600078e0204 */
        /* <DEDUP_REMOVED lines=44> */
.L_x_20:
        /* <DEDUP_REMOVED lines=13> */
.L_x_31:


//--------------------- .text._Z17MatrixMulV2KernelPfS_S_iii --------------------------
	.section	.text._Z17MatrixMulV2KernelPfS_S_iii,"ax",@progbits
	.align	128
        .global         _Z17MatrixMulV2KernelPfS_S_iii
        .type           _Z17MatrixMulV2KernelPfS_S_iii,@function
        .size           _Z17MatrixMulV2KernelPfS_S_iii,(.L_x_32 - _Z17MatrixMulV2KernelPfS_S_iii)
        .other          _Z17MatrixMulV2KernelPfS_S_iii,@"STO_CUDA_ENTRY STV_DEFAULT"
_Z17MatrixMulV2KernelPfS_S_iii:
.text._Z17MatrixMulV2KernelPfS_S_iii:
[----:B------:R-:W-:Y:S01]  /*0000*/  LDC R1, c[0x0][0x37c] ;  /* 0x0000df00ff017b82 */ /* 0x000fe20000000800 */
[----:B------:R-:W0:Y:S01]  /*0010*/  LDCU UR6, c[0x0][0x3a0] ;  /* 0x00007400ff0677ac */ /* 0x000e220008000800 */
[----:B------:R-:W1:Y:S06]  /*0020*/  S2R R2, SR_TID.Y ;  /* 0x0000000000027919 */ /* 0x000e6c0000002200 */
[----:B------:R-:W1:Y:S01]  /*0030*/  LDC R3, c[0x0][0x360] ;  /* 0x0000d800ff037b82 */ /* 0x000e620000000800 */
[----:B------:R-:W-:Y:S01]  /*0040*/  HFMA2 R11, -RZ, RZ, 0, 0 ;  /* 0x00000000ff0b7431 */ /* 0x000fe200000001ff */
[----:B------:R-:W2:Y:S01]  /*0050*/  LDCU.64 UR8, c[0x0][0x358] ;  /* 0x00006b00ff0877ac */ /* 0x000ea20008000a00 */
[----:B------:R-:W3:Y:S05]  /*0060*/  S2R R0, SR_TID.X ;  /* 0x0000000000007919 */ /* 0x000eea0000002100 */
[----:B------:R-:W-:Y:S08]  /*0070*/  S2UR UR4, SR_CTAID.X ;  /* 0x00000000000479c3 */ /* 0x000ff00000002500 */
[----:B------:R-:W1:Y:S01]  /*0080*/  S2UR UR5, SR_CTAID.Y ;  /* 0x00000000000579c3 */ /* 0x000e620000002600 */
[----:B0-----:R-:W-:-:S04]  /*0090*/  MOV R10, UR6 ;  /* 0x00000006000a7c02 */ /* 0x001fc80008000f00 */
[----:B------:R-:W-:-:S03]  /*00a0*/  ISETP.GE.AND P0, PT, R10, 0x8, PT ;  /* 0x000000080a00780c */ /* 0x000fc60003f06270 */
[----:B------:R-:W3:Y:S01]  /*00b0*/  LDC R23, c[0x0][0x364] ;  /* 0x0000d900ff177b82 */ /* 0x000ee20000000800 */
[----:B-1----:R-:W-:Y:S02]  /*00c0*/  IMAD R22, R3, UR5, R2 ;  /* 0x0000000503167c24 */ /* 0x002fe4000f8e0202 */
[----:B---3--:R-:W-:-:S07]  /*00d0*/  IMAD R23, R23, UR4, R0 ;  /* 0x0000000417177c24 */ /* 0x008fce000f8e0200 */
[----:B--2---:R-:W-:Y:S05]  /*00e0*/  @!P0 BRA `(.L_x_21) ;  /* 0x0000000400fc8947 */ /* 0x004fea0003800000 */
[----:B------:R-:W0:Y:S01]  /*00f0*/  S2UR UR6, SR_CgaCtaId ;  /* 0x00000000000679c3 */ /* 0x000e220000008800 */
[----:B------:R-:W-:Y:S01]  /*0100*/  LOP3.LUT R3, R10, 0x7ffffff8, RZ, 0xc0, !PT ;  /* 0x7ffffff80a037812 */ /* 0x000fe200078ec0ff */
[----:B------:R-:W-:Y:S01]  /*0110*/  UMOV UR4, 0x400 ;  /* 0x0000040000047882 */ /* 0x000fe20000000000 */
[----:B------:R-:W-:Y:S01]  /*0120*/  SHF.R.S32.HI R5, RZ, 0x1f, R10 ;  /* 0x0000001fff057819 */ /* 0x000fe2000001140a */
[----:B------:R-:W-:Y:S01]  /*0130*/  UIADD3 UR5, UPT, UPT, UR4, 0x1000, URZ ;  /* 0x0000100004057890 */ /* 0x000fe2000fffe0ff */
[----:B------:R-:W-:Y:S01]  /*0140*/  ISETP.NE.AND P0, PT, R3, 0x8, PT ;  /* 0x000000080300780c */ /* 0x000fe20003f05270 */
[-C--:B------:R-:W-:Y:S01]  /*0150*/  IMAD R3, R22, R10.reuse, R0 ;  /* 0x0000000a16037224 */ /* 0x080fe200078e0200 */
[----:B------:R-:W-:Y:S02]  /*0160*/  LEA.HI R4, R5, R10, RZ, 0x3 ;  /* 0x0000000a05047211 */ /* 0x000fe400078f18ff */
[----:B------:R-:W-:Y:S02]  /*0170*/  MOV R11, RZ ;  /* 0x000000ff000b7202 */ /* 0x000fe40000000f00 */
[----:B------:R-:W-:-:S02]  /*0180*/  MOV R14, RZ ;  /* 0x000000ff000e7202 */ /* 0x000fc40000000f00 */
[----:B------:R-:W-:Y:S01]  /*0190*/  SHF.R.S32.HI R4, RZ, 0x3, R4 ;  /* 0x00000003ff047819 */ /* 0x000fe20000011404 */
[----:B0-----:R-:W-:Y:S02]  /*01a0*/  ULEA UR4, UR6, UR4, 0x18 ;  /* 0x0000000406047291 */ /* 0x001fe4000f8ec0ff */
[----:B------:R-:W-:-:S04]  /*01b0*/  ULEA UR5, UR6, UR5, 0x18 ;  /* 0x0000000506057291 */ /* 0x000fc8000f8ec0ff */
[----:B------:R-:W-:Y:S02]  /*01c0*/  LEA R5, R2, UR4, 0x5 ;  /* 0x0000000402057c11 */ /* 0x000fe4000f8e28ff */
[C---:B------:R-:W-:Y:S02]  /*01d0*/  LEA R7, R0.reuse, UR5, 0x2 ;  /* 0x0000000500077c11 */ /* 0x040fe4000f8e10ff */
[----:B------:R-:W-:Y:S02]  /*01e0*/  LEA R6, R0, R5, 0x2 ;  /* 0x0000000500067211 */ /* 0x000fe400078e10ff */
[----:B------:R-:W-:Y:S01]  /*01f0*/  LEA R16, R2, R7, 0x9 ;  /* 0x0000000702107211 */ /* 0x000fe200078e48ff */
[----:B------:R-:W-:Y:S06]  /*0200*/  @!P0 BRA `(.L_x_22) ;  /* 0x0000000400248947 */ /* 0x000fec0003800000 */
[----:B------:R-:W0:Y:S01]  /*0210*/  LDC R17, c[0x0][0x3a0] ;  /* 0x0000e800ff117b82 */ /* 0x000e220000000800 */
[C---:B------:R-:W-:Y:S01]  /*0220*/  IADD3 R18, PT, PT, R2.reuse, 0x8, RZ ;  /* 0x0000000802127810 */ /* 0x040fe20007ffe0ff */
[-CC-:B------:R-:W-:Y:S01]  /*0230*/  IMAD R19, R2, R10.reuse, R23.reuse ;  /* 0x0000000a02137224 */ /* 0x180fe200078e0217 */
[----:B------:R-:W-:Y:S02]  /*0240*/  LOP3.LUT R21, R4, 0xffffffe, RZ, 0xc0, !PT ;  /* 0x0ffffffe04157812 */ /* 0x000fe400078ec0ff */
[----:B------:R-:W-:Y:S01]  /*0250*/  ISETP.GT.U32.AND P0, PT, R0, 0x7, PT ;  /* 0x000000070000780c */ /* 0x000fe20003f04070 */
[----:B------:R-:W-:Y:S01]  /*0260*/  IMAD R18, R18, R10, R23 ;  /* 0x0000000a12127224 */ /* 0x000fe200078e0217 */
[----:B------:R-:W-:Y:S02]  /*0270*/  MOV R11, RZ ;  /* 0x000000ff000b7202 */ /* 0x000fe40000000f00 */
[----:B------:R-:W-:Y:S02]  /*0280*/  MOV R20, R3 ;  /* 0x0000000300147202 */ /* 0x000fe40000000f00 */
[----:B------:R-:W-:-:S07]  /*0290*/  IADD3 R21, PT, PT, -R21, RZ, RZ ;  /* 0x000000ff15157210 */ /* 0x000fce0007ffe1ff */
.L_x_23:
[----:B------:R-:W-:Y:S01]  /*02a0*/  ISETP.GT.U32.AND P1, PT, R2, 0x7, PT ;  /* 0x000000070200780c */ /* 0x000fe20003f24070 */
[----:B------:R-:W1:-:S12]  /*02b0*/  LDC.64 R24, c[0x0][0x380] ;  /* 0x0000e000ff187b82 */ /* 0x000e580000000a00 */
[----:B------:R-:W2:Y:S01]  /*02c0*/  @!P1 LDC.64 R8, c[0x0][0x388] ;  /* 0x0000e200ff089b82 */ /* 0x000ea20000000a00 */
[----:B-1----:R-:W-:-:S05]  /*02d0*/  IMAD.WIDE R24, R20, 0x4, R24 ;  /* 0x0000000414187825 */ /* 0x002fca00078e0218 */
[----:B------:R-:W3:Y:S01]  /*02e0*/  @!P0 LDG.E R29, desc[UR8][R24.64] ;  /* 0x00000008181d8981 */ /* 0x000ee2000c1e1900 */
[----:B--2---:R-:W-:-:S06]  /*02f0*/  @!P1 IMAD.WIDE R8, R19, 0x4, R8 ;  /* 0x0000000413089825 */ /* 0x004fcc00078e0208 */
[----:B------:R-:W2:Y:S04]  /*0300*/  @!P1 LDG.E R9, desc[UR8][R8.64] ;  /* 0x0000000808099981 */ /* 0x000ea8000c1e1900 */
[----:B---3--:R-:W-:Y:S04]  /*0310*/  @!P0 STS [R6], R29 ;  /* 0x0000001d06008388 */ /* 0x008fe80000000800 */
[----:B--2---:R-:W-:Y:S01]  /*0320*/  @!P1 STS [R16], R9 ;  /* 0x0000000910009388 */ /* 0x004fe20000000800 */
[----:B------:R-:W-:Y:S06]  /*0330*/  BAR.SYNC.DEFER_BLOCKING 0x0 ;  /* 0x0000000000007b1d */ /* 0x000fec0000010000 */
[----:B------:R-:W-:Y:S04]  /*0340*/  LDS R10, [R7] ;  /* 0x00000000070a7984 */ /* 0x000fe80000000800 */
[----:B------:R-:W1:Y:S04]  /*0350*/  LDS.128 R12, [R5] ;  /* 0x00000000050c7984 */ /* 0x000e680000000c00 */
[----:B------:R-:W2:Y:S04]  /*0360*/  LDS R27, [R7+0x200] ;  /* 0x00020000071b7984 */ /* 0x000ea80000000800 */
[----:B------:R-:W3:Y:S04]  /*0370*/  LDS R28, [R7+0x400] ;  /* 0x00040000071c7984 */ /* 0x000ee80000000800 */
[----:B------:R-:W4:Y:S04]  /*0380*/  LDS R26, [R7+0x600] ;  /* 0x00060000071a7984 */ /* 0x000f280000000800 */
[----:B------:R-:W-:Y:S01]  /*0390*/  LDS R29, [R7+0xc00] ;  /* 0x000c0000071d7984 */ /* 0x000fe20000000800 */
[----:B-1----:R-:W-:-:S04]  /*03a0*/  FFMA R10, R12, R10, R11 ;  /* 0x0000000a0c0a7223 */ /* 0x002fc8000000000b */
[----:B--2---:R-:W-:Y:S02]  /*03b0*/  FFMA R13, R27, R13, R10 ;  /* 0x0000000d1b0d7223 */ /* 0x004fe4000000000a */
[----:B------:R-:W-:Y:S04]  /*03c0*/  LDS R27, [R7+0x800] ;  /* 0x00080000071b7984 */ /* 0x000fe80000000800 */
[----:B------:R-:W1:Y:S01]  /*03d0*/  LDS.128 R8, [R5+0x10] ;  /* 0x0000100005087984 */ /* 0x000e620000000c00 */
[----:B---3--:R-:W-:-:S04]  /*03e0*/  FFMA R13, R28, R14, R13 ;  /* 0x0000000e1c0d7223 */ /* 0x008fc8000000000d */
[----:B----4-:R-:W-:Y:S02]  /*03f0*/  FFMA R15, R26, R15, R13 ;  /* 0x0000000f1a0f7223 */ /* 0x010fe4000000000d */
[----:B------:R-:W2:Y:S02]  /*0400*/  @!P1 LDC.64 R12, c[0x0][0x388] ;  /* 0x0000e200ff0c9b82 */ /* 0x000ea40000000a00 */
[----:B-1----:R-:W-:Y:S01]  /*0410*/  FFMA R14, R8, R27, R15 ;  /* 0x0000001b080e7223 */ /* 0x002fe2000000000f */
[----:B--2---:R-:W-:Y:S01]  /*0420*/  @!P1 IMAD.WIDE R26, R18, 0x4, R12 ;  /* 0x00000004121a9825 */ /* 0x004fe200078e020c */
[----:B------:R-:W-:Y:S04]  /*0430*/  LDS R8, [R7+0xe00] ;  /* 0x000e000007087984 */ /* 0x000fe80000000800 */
[----:B------:R-:W1:Y:S01]  /*0440*/  LDS R13, [R7+0xa00] ;  /* 0x000a0000070d7984 */ /* 0x000e620000000800 */
[----:B------:R-:W-:Y:S06]  /*0450*/  BAR.SYNC.DEFER_BLOCKING 0x0 ;  /* 0x0000000000007b1d */ /* 0x000fec0000010000 */
[----:B------:R-:W2:Y:S04]  /*0460*/  @!P0 LDG.E R25, desc[UR8][R24.64+0x20] ;  /* 0x0000200818198981 */ /* 0x000ea8000c1e1900 */
[----:B------:R-:W3:Y:S01]  /*0470*/  @!P1 LDG.E R27, desc[UR8][R26.64] ;  /* 0x000000081a1b9981 */ /* 0x000ee2000c1e1900 */
[----:B-1----:R-:W-:-:S04]  /*0480*/  FFMA R9, R13, R9, R14 ;  /* 0x000000090d097223 */ /* 0x002fc8000000000e */
[----:B------:R-:W-:-:S04]  /*0490*/  FFMA R9, R29, R10, R9 ;  /* 0x0000000a1d097223 */ /* 0x000fc80000000009 */
[----:B------:R-:W-:Y:S01]  /*04a0*/  FFMA R9, R8, R11, R9 ;  /* 0x0000000b08097223 */ /* 0x000fe20000000009 */
[----:B------:R-:W-:Y:S02]  /*04b0*/  IADD3 R21, PT, PT, R21, 0x2, RZ ;  /* 0x0000000215157810 */ /* 0x000fe40007ffe0ff */
[----:B------:R-:W-:Y:S01]  /*04c0*/  IADD3 R20, PT, PT, R20, 0x10, RZ ;  /* 0x0000001014147810 */ /* 0x000fe20007ffe0ff */
[----:B--2---:R-:W-:Y:S04]  /*04d0*/  @!P0 STS [R6], R25 ;  /* 0x0000001906008388 */ /* 0x004fe80000000800 */
[----:B---3--:R-:W-:Y:S01]  /*04e0*/  @!P1 STS [R16], R27 ;  /* 0x0000001b10009388 */ /* 0x008fe20000000800 */
[----:B------:R-:W-:Y:S06]  /*04f0*/  BAR.SYNC.DEFER_BLOCKING 0x0 ;  /* 0x0000000000007b1d */ /* 0x000fec0000010000 */
[----:B------:R-:W-:Y:S04]  /*0500*/  LDS R24, [R7] ;  /* 0x0000000007187984 */ /* 0x000fe80000000800 */
[----:B------:R-:W1:Y:S04]  /*0510*/  LDS.128 R12, [R5] ;  /* 0x00000000050c7984 */ /* 0x000e680000000c00 */
[----:B------:R-:W2:Y:S04]  /*0520*/  LDS R28, [R7+0x200] ;  /* 0x00020000071c7984 */ /* 0x000ea80000000800 */
[----:B------:R-:W3:Y:S04]  /*0530*/  LDS R29, [R7+0x400] ;  /* 0x00040000071d7984 */ /* 0x000ee80000000800 */
[----:B------:R-:W-:Y:S01]  /*0540*/  LDS R25, [R7+0xa00] ;  /* 0x000a000007197984 */ /* 0x000fe20000000800 */
[----:B-1----:R-:W-:-:S03]  /*0550*/  FFMA R9, R12, R24, R9 ;  /* 0x000000180c097223 */ /* 0x002fc60000000009 */
[----:B------:R-:W1:Y:S01]  /*0560*/  LDS R12, [R7+0x600] ;  /* 0x00060000070c7984 */ /* 0x000e620000000800 */
[----:B--2---:R-:W-:-:S03]  /*0570*/  FFMA R28, R28, R13, R9 ;  /* 0x0000000d1c1c7223 */ /* 0x004fc60000000009 */
[----:B------:R-:W-:Y:S04]  /*0580*/  LDS R13, [R7+0x800] ;  /* 0x00080000070d7984 */ /* 0x000fe80000000800 */
[----:B------:R-:W2:Y:S04]  /*0590*/  LDS.128 R8, [R5+0x10] ;  /* 0x0000100005087984 */ /* 0x000ea80000000c00 */
[----:B------:R-:W4:Y:S01]  /*05a0*/  LDS R24, [R7+0xc00] ;  /* 0x000c000007187984 */ /* 0x000f220000000800 */
[----:B---3--:R-:W-:-:S03]  /*05b0*/  FFMA R29, R29, R14, R28 ;  /* 0x0000000e1d1d7223 */ /* 0x008fc6000000001c */
[----:B------:R-:W3:Y:S01]  /*05c0*/  LDS R14, [R7+0xe00] ;  /* 0x000e0000070e7984 */ /* 0x000ee20000000800 */
[----:B------:R-:W-:Y:S01]  /*05d0*/  BAR.SYNC.DEFER_BLOCKING 0x0 ;  /* 0x0000000000007b1d */ /* 0x000fe20000010000 */
[----:B------:R-:W-:Y:S01]  /*05e0*/  ISETP.NE.AND P1, PT, R21, RZ, PT ;  /* 0x000000ff1500720c */ /* 0x000fe20003f25270 */
[----:B-1----:R-:W-:-:S04]  /*05f0*/  FFMA R15, R12, R15, R29 ;  /* 0x0000000f0c0f7223 */ /* 0x002fc8000000001d */
[----:B--2---:R-:W-:-:S04]  /*0600*/  FFMA R8, R8, R13, R15 ;  /* 0x0000000d08087223 */ /* 0x004fc8000000000f */
[----:B------:R-:W-:-:S04]  /*0610*/  FFMA R9, R25, R9, R8 ;  /* 0x0000000919097223 */ /* 0x000fc80000000008 */
[----:B----4-:R-:W-:Y:S01]  /*0620*/  FFMA R9, R24, R10, R9 ;  /* 0x0000000a18097223 */ /* 0x010fe20000000009 */
[----:B0-----:R-:W-:-:S03]  /*0630*/  MOV R10, R17 ;  /* 0x00000011000a7202 */ /* 0x001fc60000000f00 */
[----:B---3--:R-:W-:Y:S01]  /*0640*/  FFMA R11, R14, R11, R9 ;  /* 0x0000000b0e0b7223 */ /* 0x008fe20000000009 */
[C---:B------:R-:W-:Y:S02]  /*0650*/  LEA R19, R10.reuse, R19, 0x4 ;  /* 0x000000130a137211 */ /* 0x040fe400078e20ff */
[----:B------:R-:W-:Y:S01]  /*0660*/  LEA R18, R10, R18, 0x4 ;  /* 0x000000120a127211 */ /* 0x000fe200078e20ff */
[----:B------:R-:W-:Y:S06]  /*0670*/  @P1 BRA `(.L_x_23) ;  /* 0xfffffffc00081947 */ /* 0x000fec000383ffff */
[----:B------:R-:W-:-:S04]  /*0680*/  SHF.L.U32 R14, R4, 0x3, RZ ;  /* 0x00000003040e7819 */ /* 0x000fc800000006ff */
[----:B------:R-:W-:-:S07]  /*0690*/  LOP3.LUT R14, R14, 0x7ffffff0, RZ, 0xc0, !PT ;  /* 0x7ffffff00e0e7812 */ /* 0x000fce00078ec0ff */
.L_x_22:
[----:B------:R-:W-:-:S04]  /*06a0*/  LOP3.LUT R4, R4, 0x1, RZ, 0xc0, !PT ;  /* 0x0000000104047812 */ /* 0x000fc800078ec0ff */
[----:B------:R-:W-:-:S13]  /*06b0*/  ISETP.NE.U32.AND P0, PT, R4, 0x1, PT ;  /* 0x000000010400780c */ /* 0x000fda0003f05070 */
[----:B------:R-:W-:Y:S05]  /*06c0*/  @P0 BRA `(.L_x_21) ;  /* 0x0000000000840947 */ /* 0x000fea0003800000 */
[----:B------:R-:W-:Y:S02]  /*06d0*/  ISETP.GT.U32.AND P0, PT, R0, 0x7, PT ;  /* 0x000000070000780c */ /* 0x000fe40003f04070 */
[----:B------:R-:W-:-:S11]  /*06e0*/  ISETP.GT.U32.AND P1, PT, R2, 0x7, PT ;  /* 0x000000070200780c */ /* 0x000fd60003f24070 */
[----:B------:R-:W0:Y:S01]  /*06f0*/  @!P0 LDC.64 R12, c[0x0][0x380] ;  /* 0x0000e000ff0c8b82 */ /* 0x000e220000000a00 */
[-C--:B------:R-:W-:Y:S02]  /*0700*/  @!P0 IADD3 R3, PT, PT, R3, R14.reuse, RZ ;  /* 0x0000000e03038210 */ /* 0x080fe40007ffe0ff */
[----:B------:R-:W-:-:S05]  /*0710*/  @!P1 IADD3 R2, PT, PT, R2, R14, RZ ;  /* 0x0000000e02029210 */ /* 0x000fca0007ffe0ff */
[----:B------:R-:W1:Y:S01]  /*0720*/  @!P1 LDC.64 R8, c[0x0][0x388] ;  /* 0x0000e200ff089b82 */ /* 0x000e620000000a00 */
[----:B------:R-:W-:Y:S02]  /*0730*/  @!P1 IMAD R15, R2, R10, R23 ;  /* 0x0000000a020f9224 */ /* 0x000fe400078e0217 */
[----:B0-----:R-:W-:-:S06]  /*0740*/  @!P0 IMAD.WIDE R2, R3, 0x4, R12 ;  /* 0x0000000403028825 */ /* 0x001fcc00078e020c */
[----:B------:R-:W2:Y:S01]  /*0750*/  @!P0 LDG.E R3, desc[UR8][R2.64] ;  /* 0x0000000802038981 */ /* 0x000ea2000c1e1900 */
[----:B-1----:R-:W-:-:S06]  /*0760*/  @!P1 IMAD.WIDE R8, R15, 0x4, R8 ;  /* 0x000000040f089825 */ /* 0x002fcc00078e0208 */
[----:B------:R-:W3:Y:S04]  /*0770*/  @!P1 LDG.E R9, desc[UR8][R8.64] ;  /* 0x0000000808099981 */ /* 0x000ee8000c1e1900 */
[----:B--2---:R-:W-:Y:S04]  /*0780*/  @!P0 STS [R6], R3 ;  /* 0x0000000306008388 */ /* 0x004fe80000000800 */
[----:B---3--:R-:W-:Y:S01]  /*0790*/  @!P1 STS [R16], R9 ;  /* 0x0000000910009388 */ /* 0x008fe20000000800 */
[----:B------:R-:W-:Y:S06]  /*07a0*/  BAR.SYNC.DEFER_BLOCKING 0x0 ;  /* 0x0000000000007b1d */ /* 0x000fec0000010000 */
[----:B------:R-:W-:Y:S04]  /*07b0*/  LDS R0, [R7] ;  /* 0x0000000007007984 */ /* 0x000fe80000000800 */
[----:B------:R-:W0:Y:S04]  /*07c0*/  LDS.128 R12, [R5] ;  /* 0x00000000050c7984 */ /* 0x000e280000000c00 */
[----:B------:R-:W1:Y:S04]  /*07d0*/  LDS R17, [R7+0x200] ;  /* 0x0002000007117984 */ /* 0x000e680000000800 */
[----:B------:R-:W2:Y:S04]  /*07e0*/  LDS R4, [R7+0x400] ;  /* 0x0004000007047984 */ /* 0x000ea80000000800 */
[----:B------:R-:W3:Y:S04]  /*07f0*/  LDS R19, [R7+0x600] ;  /* 0x0006000007137984 */ /* 0x000ee80000000800 */
[----:B------:R-:W-:Y:S04]  /*0800*/  LDS R10, [R7+0x800] ;  /* 0x00080000070a7984 */ /* 0x000fe80000000800 */
[----:B------:R-:W4:Y:S04]  /*0810*/  LDS.128 R24, [R5+0x10] ;  /* 0x0000100005187984 */ /* 0x000f280000000c00 */
[----:B------:R-:W5:Y:S04]  /*0820*/  LDS R21, [R7+0xa00] ;  /* 0x000a000007157984 */ /* 0x000f680000000800 */
[----:B------:R-:W5:Y:S04]  /*0830*/  LDS R2, [R7+0xc00] ;  /* 0x000c000007027984 */ /* 0x000f680000000800 */
[----:B------:R-:W5:Y:S01]  /*0840*/  LDS R3, [R7+0xe00] ;  /* 0x000e000007037984 */ /* 0x000f620000000800 */
[----:B0-----:R-:W-:-:S04]  /*0850*/  FFMA R0, R12, R0, R11 ;  /* 0x000000000c007223 */ /* 0x001fc8000000000b */
[----:B-1----:R-:W-:-:S04]  /*0860*/  FFMA R13, R17, R13, R0 ;  /* 0x0000000d110d7223 */ /* 0x002fc80000000000 */
[----:B--2---:R-:W-:-:S04]  /*0870*/  FFMA R4, R4, R14, R13 ;  /* 0x0000000e04047223 */ /* 0x004fc8000000000d */
[----:B---3--:R-:W-:-:S04]  /*0880*/  FFMA R15, R19, R15, R4 ;  /* 0x0000000f130f7223 */ /* 0x008fc80000000004 */
[----:B----4-:R-:W-:-:S04]  /*0890*/  FFMA R10, R24, R10, R15 ;  /* 0x0000000a180a7223 */ /* 0x010fc8000000000f */
[----:B-----5:R-:W-:-:S04]  /*08a0*/  FFMA R21, R21, R25, R10 ;  /* 0x0000001915157223 */ /* 0x020fc8000000000a */
[----:B------:R-:W-:-:S04]  /*08b0*/  FFMA R2, R2, R26, R21 ;  /* 0x0000001a02027223 */ /* 0x000fc80000000015 */
[----:B------:R-:W-:Y:S01]  /*08c0*/  FFMA R11, R3, R27, R2 ;  /* 0x0000001b030b7223 */ /* 0x000fe20000000002 */
[----:B------:R-:W-:Y:S06]  /*08d0*/  BAR.SYNC.DEFER_BLOCKING 0x0 ;  /* 0x0000000000007b1d */ /* 0x000fec0000010000 */
.L_x_21:
[----:B------:R-:W0:Y:S01]  /*08e0*/  LDC.64 R2, c[0x0][0x390] ;  /* 0x0000e400ff027b82 */ /* 0x000e220000000a00 */
[----:B------:R-:W1:Y:S02]  /*08f0*/  LDCU UR4, c[0x0][0x39c] ;  /* 0x00007380ff0477ac */ /* 0x000e640008000800 */
[----:B-1----:R-:W-:-:S04]  /*0900*/  IMAD R23, R22, UR4, R23 ;  /* 0x0000000416177c24 */ /* 0x002fc8000f8e0217 */
[----:B0-----:R-:W-:-:S05]  /*0910*/  IMAD.WIDE R2, R23, 0x4, R2 ;  /* 0x0000000417027825 */ /* 0x001fca00078e0202 */
[----:B------:R-:W-:Y:S01]  /*0920*/  STG.E desc[UR8][R2.64], R11 ;  /* 0x0000000b02007986 */ /* 0x000fe2000c101908 */
[----:B------:R-:W-:Y:S05]  /*0930*/  EXIT ;  /* 0x000000000000794d */ /* 0x000fea0003800000 */
.L_x_24:
        /* <DEDUP_REMOVED lines=12> */
.L_x_32:


//--------------------- .text._Z15MatrixMulKernelPfS_S_iii --------------------------
	.section	.text._Z15MatrixMulKernelPfS_S_iii,"ax",@progbits
	.align	128
        .global         _Z15MatrixMulKernelPfS_S_iii
        .type           _Z15MatrixMulKernelPfS_S_iii,@function
        .size           _Z15MatrixMulKernelPfS_S_iii,(.L_x_33 - _Z15MatrixMulKernelPfS_S_iii)
        .other          _Z15MatrixMulKernelPfS_S_iii,@"STO_CUDA_ENTRY STV_DEFAULT"
_Z15MatrixMulKernelPfS_S_iii:
.text._Z15MatrixMulKernelPfS_S_iii:
[----:B------:R-:W-:Y:S01]  /*0000*/  LDC R1, c[0x0][0x37c] ;  /* 0x0000df00ff017b82 */ /* 0x000fe20000000800 */
[----:B------:R-:W0:Y:S01]  /*0010*/  S2R R3, SR_TID.Y ;  /* 0x0000000000037919 */ /* 0x000e220000002200 */
[----:B------:R-:W1:Y:S06]  /*0020*/  LDCU UR18, c[0x0][0x3a0] ;  /* 0x00007400ff1277ac */ /* 0x000e6c0008000800 */
[----:B------:R-:W0:Y:S01]  /*0030*/  LDC R0, c[0x0][0x360] ;  /* 0x0000d800ff007b82 */ /* 0x000e220000000800 */
[----:B------:R-:W-:Y:S01]  /*0040*/  HFMA2 R12, -RZ, RZ, 0, 0 ;  /* 0x00000000ff0c7431 */ /* 0x000fe200000001ff */
[----:B------:R-:W2:Y:S01]  /*0050*/  S2R R2, SR_TID.X ;  /* 0x0000000000027919 */ /* 0x000ea20000002100 */
[----:B------:R-:W3:Y:S05]  /*0060*/  LDCU.64 UR16, c[0x0][0x358] ;  /* 0x00006b00ff1077ac */ /* 0x000eea0008000a00 */
[----:B------:R-:W0:Y:S08]  /*0070*/  S2UR UR4, SR_CTAID.Y ;  /* 0x00000000000479c3 */ /* 0x000e300000002600 */
[----:B------:R-:W2:Y:S01]  /*0080*/  S2UR UR5, SR_CTAID.X ;  /* 0x00000000000579c3 */ /* 0x000ea20000002500 */
[----:B-1----:R-:W-:-:S07]  /*0090*/  UISETP.GE.AND UP0, UPT, UR18, 0x1, UPT ;  /* 0x000000011200788c */ /* 0x002fce000bf06270 */
[----:B------:R-:W2:Y:S01]  /*00a0*/  LDC R13, c[0x0][0x364] ;  /* 0x0000d900ff0d7b82 */ /* 0x000ea20000000800 */
[----:B0-----:R-:W-:Y:S02]  /*00b0*/  IMAD R0, R0, UR4, R3 ;  /* 0x0000000400007c24 */ /* 0x001fe4000f8e0203 */
[----:B--2---:R-:W-:Y:S01]  /*00c0*/  IMAD R13, R13, UR5, R2 ;  /* 0x000000050d0d7c24 */ /* 0x004fe2000f8e0202 */
[----:B---3--:R-:W-:Y:S06]  /*00d0*/  BRA.U !UP0, `(.L_x_25) ;  /* 0x0000000908647547 */ /* 0x008fec000b800000 */
[----:B------:R-:W-:Y:S02]  /*00e0*/  UISETP.GE.U32.AND UP1, UPT, UR18, 0x8, UPT ;  /* 0x000000081200788c */ /* 0x000fe4000bf26070 */
[----:B------:R-:W-:Y:S01]  /*00f0*/  IMAD R5, R0, UR18, RZ ;  /* 0x0000001200057c24 */ /* 0x000fe2000f8e02ff */
[----:B------:R-:W-:Y:S01]  /*0100*/  ULOP3.LUT UR19, UR18, 0x7, URZ, 0xc0, !UPT ;  /* 0x0000000712137892 */ /* 0x000fe2000f8ec0ff */
[----:B------:R-:W-:Y:S01]  /*0110*/  MOV R12, RZ ;  /* 0x000000ff000c7202 */ /* 0x000fe20000000f00 */
[----:B------:R-:W-:Y:S02]  /*0120*/  UMOV UR4, URZ ;  /* 0x000000ff00047c82 */ /* 0x000fe40008000000 */
[----:B------:R-:W-:Y:S02]  /*0130*/  UISETP.NE.AND UP0, UPT, UR19, URZ, UPT ;  /* 0x000000ff1300728c */ /* 0x000fe4000bf05270 */
[----:B------:R-:W-:Y:S09]  /*0140*/  BRA.U !UP1, `(.L_x_26) ;  /* 0x0000000509087547 */ /* 0x000ff2000b800000 */
[----:B------:R-:W0:Y:S01]  /*0150*/  LDCU.128 UR20, c[0x0][0x380] ;  /* 0x00007000ff1477ac */ /* 0x000e220008000c00 */
[----:B------:R-:W-:Y:S02]  /*0160*/  MOV R12, RZ ;  /* 0x000000ff000c7202 */ /* 0x000fe40000000f00 */
[----:B------:R-:W-:Y:S01]  /*0170*/  MOV R14, R13 ;  /* 0x0000000d000e7202 */ /* 0x000fe20000000f00 */
[----:B------:R-:W-:-:S04]  /*0180*/  ULOP3.LUT UR4, UR18, 0x7ffffff8, URZ, 0xc0, !UPT ;  /* 0x7ffffff812047892 */ /* 0x000fc8000f8ec0ff */
[----:B------:R-:W-:Y:S01]  /*0190*/  UIADD3 UR5, UPT, UPT, -UR4, URZ, URZ ;  /* 0x000000ff04057290 */ /* 0x000fe2000fffe1ff */
[----:B0-----:R-:W-:Y:S01]  /*01a0*/  MOV R2, UR20 ;  /* 0x0000001400027c02 */ /* 0x001fe20008000f00 */
[----:B------:R-:W-:Y:S01]  /*01b0*/  UIMAD.WIDE.U32 UR6, UR18, 0xc, UR22 ;  /* 0x0000000c120678a5 */ /* 0x000fe2000f8e0016 */
[----:B------:R-:W-:Y:S01]  /*01c0*/  MOV R3, UR21 ;  /* 0x0000001500037c02 */ /* 0x000fe20008000f00 */
[----:B------:R-:W-:Y:S02]  /*01d0*/  UIMAD.WIDE.U32 UR8, UR18, 0x10, UR22 ;  /* 0x00000010120878a5 */ /* 0x000fe4000f8e0016 */
[----:B------:R-:W-:Y:S01]  /*01e0*/  UIMAD.WIDE.U32 UR10, UR18, 0x14, UR22 ;  /* 0x00000014120a78a5 */ /* 0x000fe2000f8e0016 */
[----:B------:R-:W-:Y:S01]  /*01f0*/  IMAD.WIDE.U32 R2, R5, 0x4, R2 ;  /* 0x0000000405027825 */ /* 0x000fe200078e0002 */
[----:B------:R-:W-:Y:S02]  /*0200*/  UIMAD.WIDE.U32 UR12, UR18, 0x18, UR22 ;  /* 0x00000018120c78a5 */ /* 0x000fe4000f8e0016 */
[----:B------:R-:W-:Y:S01]  /*0210*/  UIMAD.WIDE.U32 UR14, UR18, 0x1c, UR22 ;  /* 0x0000001c120e78a5 */ /* 0x000fe2000f8e0016 */
[----:B------:R-:W-:-:S04]  /*0220*/  IADD3 R2, P0, PT, R2, 0x10, RZ ;  /* 0x0000001002027810 */ /* 0x000fc80007f1e0ff */
[----:B------:R-:W-:-:S09]  /*0230*/  IADD3.X R3, PT, PT, RZ, R3, RZ, P0, !PT ;  /* 0x00000003ff037210 */ /* 0x000fd200007fe4ff */
.L_x_27:
[----:B------:R-:W-:Y:S01]  /*0240*/  HFMA2 R23, -RZ, RZ, 0, 2.384185791015625e-07 ;  /* 0x00000004ff177431 */ /* 0x000fe200000001ff */
[----:B------:R-:W-:Y:S01]  /*0250*/  UIMAD.WIDE.U32 UR24, UR18, 0x4, UR22 ;  /* 0x00000004121878a5 */ /* 0x000fe2000f8e0016 */
[----:B------:R-:W2:Y:S01]  /*0260*/  LDG.E R21, desc[UR16][R2.64+-0x10] ;  /* 0xfffff01002157981 */ /* 0x000ea2000c1e1900 */
[----:B------:R-:W-:Y:S01]  /*0270*/  UIMAD.WIDE.U32 UR20, UR18, 0x8, UR22 ;  /* 0x00000008121478a5 */ /* 0x000fe2000f8e0016 */
[----:B------:R-:W-:Y:S02]  /*0280*/  IMAD.MOV.U32 R11, RZ, RZ, 0x4 ;  /* 0x00000004ff0b7424 */ /* 0x000fe400078e00ff */
[----:B------:R-:W-:Y:S01]  /*0290*/  HFMA2 R7, -RZ, RZ, 0, 2.384185791015625e-07 ;  /* 0x00000004ff077431 */ /* 0x000fe200000001ff */
[----:B------:R-:W3:Y:S01]  /*02a0*/  LDG.E R19, desc[UR16][R2.64+-0xc] ;  /* 0xfffff41002137981 */ /* 0x000ee2000c1e1900 */
[----:B------:R-:W-:Y:S02]  /*02b0*/  MOV R8, UR24 ;  /* 0x0000001800087c02 */ /* 0x000fe40008000f00 */
[----:B------:R-:W-:Y:S01]  /*02c0*/  MOV R9, UR25 ;  /* 0x0000001900097c02 */ /* 0x000fe20008000f00 */
[C---:B------:R-:W-:Y:S01]  /*02d0*/  IMAD.WIDE R22, R14.reuse, R23, UR22 ;  /* 0x000000160e167e25 */ /* 0x040fe2000f8e0217 */
[----:B------:R-:W-:Y:S01]  /*02e0*/  MOV R24, UR20 ;  /* 0x0000001400187c02 */ /* 0x000fe20008000f00 */
[----:B------:R-:W4:Y:S01]  /*02f0*/  LDG.E R17, desc[UR16][R2.64+-0x8] ;  /* 0xfffff81002117981 */ /* 0x000f22000c1e1900 */
[----:B------:R-:W-:Y:S01]  /*0300*/  MOV R25, UR21 ;  /* 0x0000001500197c02 */ /* 0x000fe20008000f00 */
[----:B------:R-:W-:-:S02]  /*0310*/  IMAD.WIDE R8, R14, 0x4, R8 ;  /* 0x000000040e087825 */ /* 0x000fc400078e0208 */
[----:B------:R-:W2:Y:S02]  /*0320*/  LDG.E R22, desc[UR16][R22.64] ;  /* 0x0000001016167981 */ /* 0x000ea4000c1e1900 */
[C---:B------:R-:W-:Y:S01]  /*0330*/  IMAD.WIDE R24, R14.reuse, 0x4, R24 ;  /* 0x000000040e187825 */ /* 0x040fe200078e0218 */
[----:B------:R-:W-:Y:S01]  /*0340*/  MOV R5, 0x4 ;  /* 0x0000000400057802 */ /* 0x000fe20000000f00 */
[----:B------:R0:W3:Y:S02]  /*0350*/  LDG.E R20, desc[UR16][R8.64] ;  /* 0x0000001008147981 */ /* 0x0000e4000c1e1900 */
[C---:B------:R-:W-:Y:S02]  /*0360*/  IMAD.WIDE R10, R14.reuse, R11, UR6 ;  /* 0x000000060e0a7e25 */ /* 0x040fe4000f8e020b */
[----:B------:R-:W4:Y:S02]  /*0370*/  LDG.E R18, desc[UR16][R24.64] ;  /* 0x0000001018127981 */ /* 0x000f24000c1e1900 */
[----:B------:R-:W-:-:S04]  /*0380*/  IMAD.WIDE R4, R14, R5, UR8 ;  /* 0x000000080e047e25 */ /* 0x000fc8000f8e0205 */
[----:B------:R-:W-:Y:S01]  /*0390*/  HFMA2 R27, -RZ, RZ, 0, 2.384185791015625e-07 ;  /* 0x00000004ff1b7431 */ /* 0x000fe200000001ff */
[----:B------:R1:W5:Y:S01]  /*03a0*/  LDG.E R16, desc[UR16][R10.64] ;  /* 0x000000100a107981 */ /* 0x000362000c1e1900 */
[----:B0-----:R-:W-:-:S03]  /*03b0*/  MOV R9, 0x4 ;  /* 0x0000000400097802 */ /* 0x001fc60000000f00 */
[----:B------:R-:W5:Y:S01]  /*03c0*/  LDG.E R15, desc[UR16][R2.64+-0x4] ;  /* 0xfffffc10020f7981 */ /* 0x000f62000c1e1900 */
[----:B------:R-:W-:-:S03]  /*03d0*/  IMAD.WIDE R6, R14, R7, UR10 ;  /* 0x0000000a0e067e25 */ /* 0x000fc6000f8e0207 */
[----:B------:R0:W5:Y:S01]  /*03e0*/  LDG.E R4, desc[UR16][R4.64] ;  /* 0x0000001004047981 */ /* 0x000162000c1e1900 */
[----:B------:R-:W-:-:S03]  /*03f0*/  IMAD.WIDE R8, R14, R9, UR12 ;  /* 0x0000000c0e087e25 */ /* 0x000fc6000f8e0209 */
[----:B------:R-:W5:Y:S01]  /*0400*/  LDG.E R23, desc[UR16][R2.64] ;  /* 0x0000001002177981 */ /* 0x000f62000c1e1900 */
[----:B-1----:R-:W-:-:S03]  /*0410*/  IMAD.WIDE R10, R14, R27, UR14 ;  /* 0x0000000e0e0a7e25 */ /* 0x002fc6000f8e021b */
[----:B------:R-:W5:Y:S04]  /*0420*/  LDG.E R7, desc[UR16][R6.64] ;  /* 0x0000001006077981 */ /* 0x000f68000c1e1900 */
[----:B------:R-:W5:Y:S04]  /*0430*/  LDG.E R24, desc[UR16][R2.64+0x4] ;  /* 0x0000041002187981 */ /* 0x000f68000c1e1900 */
[----:B------:R-:W5:Y:S04]  /*0440*/  LDG.E R8, desc[UR16][R8.64] ;  /* 0x0000001008087981 */ /* 0x000f68000c1e1900 */
[----:B------:R-:W5:Y:S04]  /*0450*/  LDG.E R25, desc[UR16][R2.64+0x8] ;  /* 0x0000081002197981 */ /* 0x000f68000c1e1900 */
[----:B------:R-:W5:Y:S04]  /*0460*/  LDG.E R10, desc[UR16][R10.64] ;  /* 0x000000100a0a7981 */ /* 0x000f68000c1e1900 */
[----:B------:R1:W5:Y:S01]  /*0470*/  LDG.E R27, desc[UR16][R2.64+0xc] ;  /* 0x00000c10021b7981 */ /* 0x000362000c1e1900 */
[----:B------:R-:W-:-:S04]  /*0480*/  UIADD3 UR5, UPT, UPT, UR5, 0x8, URZ ;  /* 0x0000000805057890 */ /* 0x000fc8000fffe0ff */
[----:B------:R-:W-:Y:S01]  /*0490*/  UISETP.NE.AND UP1, UPT, UR5, URZ, UPT ;  /* 0x000000ff0500728c */ /* 0x000fe2000bf25270 */
[----:B0-----:R-:W-:Y:S02]  /*04a0*/  MOV R5, UR18 ;  /* 0x0000001200057c02 */ /* 0x001fe40008000f00 */
[----:B-1----:R-:W-:Y:S02]  /*04b0*/  IADD3 R2, P0, PT, R2, 0x20, RZ ;  /* 0x0000002002027810 */ /* 0x002fe40007f1e0ff */
[----:B------:R-:W-:Y:S02]  /*04c0*/  LEA R14, R5, R14, 0x3 ;  /* 0x0000000e050e7211 */ /* 0x000fe400078e18ff */
[----:B------:R-:W-:Y:S01]  /*04d0*/  IADD3.X R3, PT, PT, RZ, R3, RZ, P0, !PT ;  /* 0x00000003ff037210 */ /* 0x000fe200007fe4ff */
[----:B--2---:R-:W-:-:S04]  /*04e0*/  FFMA R22, R21, R22, R12 ;  /* 0x0000001615167223 */ /* 0x004fc8000000000c */
[----:B---3--:R-:W-:-:S04]  /*04f0*/  FFMA R20, R19, R20, R22 ;  /* 0x0000001413147223 */ /* 0x008fc80000000016 */
[----:B----4-:R-:W-:-:S04]  /*0500*/  FFMA R18, R17, R18, R20 ;  /* 0x0000001211127223 */ /* 0x010fc80000000014 */
[----:B-----5:R-:W-:-:S04]  /*0510*/  FFMA R16, R15, R16, R18 ;  /* 0x000000100f107223 */ /* 0x020fc80000000012 */
[----:B------:R-:W-:-:S04]  /*0520*/  FFMA R23, R23, R4, R16 ;  /* 0x0000000417177223 */ /* 0x000fc80000000010 */
[----:B------:R-:W-:-:S04]  /*0530*/  FFMA R24, R24, R7, R23 ;  /* 0x0000000718187223 */ /* 0x000fc80000000017 */
[----:B------:R-:W-:-:S04]  /*0540*/  FFMA R8, R25, R8, R24 ;  /* 0x0000000819087223 */ /* 0x000fc80000000018 */
[----:B------:R-:W-:Y:S01]  /*0550*/  FFMA R12, R27, R10, R8 ;  /* 0x0000000a1b0c7223 */ /* 0x000fe20000000008 */
[----:B------:R-:W-:Y:S06]  /*0560*/  BRA.U UP1, `(.L_x_27) ;  /* 0xfffffffd01347547 */ /* 0x000fec000b83ffff */
.L_x_26:
[----:B------:R-:W-:Y:S05]  /*0570*/  BRA.U !UP0, `(.L_x_25) ;  /* 0x00000005083c7547 */ /* 0x000fea000b800000 */
[----:B------:R-:W-:Y:S01]  /*0580*/  UISETP.GE.U32.AND UP0, UPT, UR19, 0x4, UPT ;  /* 0x000000041300788c */ /* 0x000fe2000bf06070 */
[----:B------:R-:W-:Y:S01]  /*0590*/  IMAD R2, R0, UR18, RZ ;  /* 0x0000001200027c24 */ /* 0x000fe2000f8e02ff */
[----:B------:R-:W-:-:S04]  /*05a0*/  ULOP3.LUT UR5, UR18, 0x3, URZ, 0xc0, !UPT ;  /* 0x0000000312057892 */ /* 0x000fc8000f8ec0ff */
[----:B------:R-:W-:-:S03]  /*05b0*/  UISETP.NE.AND UP1, UPT, UR5, URZ, UPT ;  /* 0x000000ff0500728c */ /* 0x000fc6000bf25270 */
[----:B------:R-:W-:Y:S08]  /*05c0*/  BRA.U !UP0, `(.L_x_28) ;  /* 0x00000001087c7547 */ /* 0x000ff0000b800000 */
[----:B------:R-:W0:Y:S01]  /*05d0*/  LDC.64 R6, c[0x0][0x388] ;  /* 0x0000e200ff067b82 */ /* 0x000e220000000a00 */
[----:B------:R-:W1:Y:S01]  /*05e0*/  LDCU.64 UR6, c[0x0][0x380] ;  /* 0x00007000ff0677ac */ /* 0x000e620008000a00 */
[----:B------:R-:W-:Y:S01]  /*05f0*/  MOV R4, UR4 ;  /* 0x0000000400047c02 */ /* 0x000fe20008000f00 */
[C---:B------:R-:W-:Y:S01]  /*0600*/  VIADD R3, R2.reuse, UR4 ;  /* 0x0000000402037c36 */ /* 0x040fe20008000000 */
[----:B------:R-:W-:Y:S02]  /*0610*/  MOV R11, UR18 ;  /* 0x00000012000b7c02 */ /* 0x000fe40008000f00 */
[----:B------:R-:W-:Y:S01]  /*0620*/  IADD3 R14, P0, PT, R2, UR4, RZ ;  /* 0x00000004020e7c10 */ /* 0x000fe2000ff1e0ff */
[----:B------:R-:W-:Y:S01]  /*0630*/  IMAD R5, R4, UR18, R13 ;  /* 0x0000001204057c24 */ /* 0x000fe2000f8e020d */
[----:B------:R-:W2:Y:S01]  /*0640*/  LDC.64 R8, c[0x0][0x380] ;  /* 0x0000e000ff087b82 */ /* 0x000ea20000000a00 */
[----:B------:R-:W-:Y:S02]  /*0650*/  MOV R15, UR18 ;  /* 0x00000012000f7c02 */ /* 0x000fe40008000f00 */
[----:B------:R-:W-:Y:S01]  /*0660*/  MOV R17, UR18 ;  /* 0x0000001200117c02 */ /* 0x000fe20008000f00 */
[----:B0-----:R-:W-:-:S04]  /*0670*/  IMAD.WIDE R6, R5, 0x4, R6 ;  /* 0x0000000405067825 */ /* 0x001fc800078e0206 */
[----:B------:R-:W-:Y:S02]  /*0680*/  IMAD.WIDE.U32 R10, R11, 0x4, R6 ;  /* 0x000000040b0a7825 */ /* 0x000fe400078e0006 */
[----:B------:R-:W3:Y:S02]  /*0690*/  LDG.E R6, desc[UR16][R6.64] ;  /* 0x0000001006067981 */ /* 0x000ee4000c1e1900 */
[----:B--2---:R-:W-:Y:S01]  /*06a0*/  IMAD.WIDE.U32 R8, R3, 0x4, R8 ;  /* 0x0000000403087825 */ /* 0x004fe200078e0008 */
[----:B------:R-:W-:Y:S02]  /*06b0*/  IADD3.X R3, PT, PT, RZ, RZ, RZ, P0, !PT ;  /* 0x000000ffff037210 */ /* 0x000fe400007fe4ff */
[----:B-1----:R-:W-:-:S03]  /*06c0*/  LEA R4, P0, R14, UR6, 0x2 ;  /* 0x000000060e047c11 */ /* 0x002fc6000f8010ff */
[----:B------:R-:W3:Y:S01]  /*06d0*/  LDG.E R9, desc[UR16][R8.64] ;  /* 0x0000001008097981 */ /* 0x000ee2000c1e1900 */
[----:B------:R-:W-:Y:S01]  /*06e0*/  LEA.HI.X R5, R14, UR7, R3, 0x2, P0 ;  /* 0x000000070e057c11 */ /* 0x000fe200080f1403 */
[----:B------:R-:W-:Y:S02]  /*06f0*/  IMAD.WIDE.U32 R14, R15, 0x4, R10 ;  /* 0x000000040f0e7825 */ /* 0x000fe400078e000a */
[----:B------:R-:W2:Y:S04]  /*0700*/  LDG.E R3, desc[UR16][R10.64] ;  /* 0x000000100a037981 */ /* 0x000ea8000c1e1900 */
[----:B------:R-:W2:Y:S01]  /*0710*/  LDG.E R18, desc[UR16][R4.64+0x4] ;  /* 0x0000041004127981 */ /* 0x000ea2000c1e1900 */
[----:B------:R-:W-:-:S03]  /*0720*/  IMAD.WIDE.U32 R16, R17, 0x4, R14 ;  /* 0x0000000411107825 */ /* 0x000fc600078e000e */
[----:B------:R-:W4:Y:S04]  /*0730*/  LDG.E R19, desc[UR16][R14.64] ;  /* 0x000000100e137981 */ /* 0x000f28000c1e1900 */
[----:B------:R-:W4:Y:S04]  /*0740*/  LDG.E R20, desc[UR16][R4.64+0x8] ;  /* 0x0000081004147981 */ /* 0x000f28000c1e1900 */
[----:B------:R-:W5:Y:S04]  /*0750*/  LDG.E R22, desc[UR16][R4.64+0xc] ;  /* 0x00000c1004167981 */ /* 0x000f68000c1e1900 */
[----:B------:R-:W5:Y:S01]  /*0760*/  LDG.E R16, desc[UR16][R16.64] ;  /* 0x0000001010107981 */ /* 0x000f62000c1e1900 */
[----:B------:R-:W-:Y:S01]  /*0770*/  UIADD3 UR4, UPT, UPT, UR4, 0x4, URZ ;  /* 0x0000000404047890 */ /* 0x000fe2000fffe0ff */
[----:B---3--:R-:W-:-:S04]  /*0780*/  FFMA R9, R9, R6, R12 ;  /* 0x0000000609097223 */ /* 0x008fc8000000000c */
[----:B--2---:R-:W-:-:S04]  /*0790*/  FFMA R3, R18, R3, R9 ;  /* 0x0000000312037223 */ /* 0x004fc80000000009 */
[----:B----4-:R-:W-:-:S04]  /*07a0*/  FFMA R3, R20, R19, R3 ;  /* 0x0000001314037223 */ /* 0x010fc80000000003 */
[----:B-----5:R-:W-:-:S07]  /*07b0*/  FFMA R12, R22, R16, R3 ;  /* 0x00000010160c7223 */ /* 0x020fce0000000003 */
.L_x_28:
[----:B------:R-:W-:Y:S05]  /*07c0*/  BRA.U !UP1, `(.L_x_25) ;  /* 0x0000000109a87547 */ /* 0x000fea000b800000 */
[----:B------:R-:W-:Y:S01]  /*07d0*/  UISETP.NE.AND UP0, UPT, UR5, 0x1, UPT ;  /* 0x000000010500788c */ /* 0x000fe2000bf05270 */
[----:B------:R-:W-:Y:S01]  /*07e0*/  MOV R4, UR4 ;  /* 0x0000000400047c02 */ /* 0x000fe20008000f00 */
[----:B------:R-:W-:Y:S02]  /*07f0*/  ULOP3.LUT UR5, UR18, 0x1, URZ, 0xc0, !UPT ;  /* 0x0000000112057892 */ /* 0x000fe4000f8ec0ff */
[----:B------:R-:W-:Y:S02]  /*0800*/  MOV R17, UR18 ;  /* 0x0000001200117c02 */ /* 0x000fe40008000f00 */
[----:B------:R-:W-:Y:S01]  /*0810*/  UISETP.NE.U32.AND UP1, UPT, UR5, 0x1, UPT ;  /* 0x000000010500788c */ /* 0x000fe2000bf25070 */
[----:B------:R-:W-:-:S04]  /*0820*/  PLOP3.LUT P1, PT, PT, PT, UP0, 0x80, 0x8 ;  /* 0x000000000008781c */ /* 0x000fc80003f2f008 */
[----:B------:R-:W0:Y:S01]  /*0830*/  @UP0 LDCU.128 UR8, c[0x0][0x380] ;  /* 0x00007000ff0807ac */ /* 0x000e220008000c00 */
[----:B------:R-:W-:Y:S01]  /*0840*/  PLOP3.LUT P0, PT, PT, PT, UP1, 0x80, 0x8 ;  /* 0x000000000008781c */ /* 0x000fe20003f0f018 */
[----:B------:R-:W1:Y:S04]  /*0850*/  @UP0 LDCU.64 UR6, c[0x0][0x380] ;  /* 0x00007000ff0607ac */ /* 0x000e680008000a00 */
[----:B------:R-:W2:Y:S03]  /*0860*/  @!UP1 LDCU.128 UR12, c[0x0][0x380] ;  /* 0x00007000ff0c97ac */ /* 0x000ea60008000c00 */
[C---:B------:R-:W-:Y:S02]  /*0870*/  @P1 IADD3 R3, PT, PT, R2.reuse, UR4, RZ ;  /* 0x0000000402031c10 */ /* 0x040fe4000fffe0ff */
[----:B------:R-:W-:Y:S01]  /*0880*/  @P1 IADD3 R5, P2, PT, R2, UR4, RZ ;  /* 0x0000000402051c10 */ /* 0x000fe2000ff5e0ff */
[----:B------:R-:W-:-:S03]  /*0890*/  @UP0 UIADD3 UR4, UPT, UPT, UR4, 0x2, URZ ;  /* 0x0000000204040890 */ /* 0x000fc6000fffe0ff */
[----:B------:R-:W-:Y:S02]  /*08a0*/  @P1 IADD3.X R8, PT, PT, RZ, RZ, RZ, P2, !PT ;  /* 0x000000ffff081210 */ /* 0x000fe400017fe4ff */
[----:B0-----:R-:W-:Y:S01]  /*08b0*/  MOV R14, UR8 ;  /* 0x00000008000e7c02 */ /* 0x001fe20008000f00 */
[----:B------:R-:W-:Y:S01]  /*08c0*/  IMAD.U32 R6, RZ, RZ, UR10 ;  /* 0x0000000aff067e24 */ /* 0x000fe2000f8e00ff */
[----:B------:R-:W-:Y:S02]  /*08d0*/  MOV R15, UR9 ;  /* 0x00000009000f7c02 */ /* 0x000fe40008000f00 */
[----:B------:R-:W-:Y:S01]  /*08e0*/  MOV R7, UR11 ;  /* 0x0000000b00077c02 */ /* 0x000fe20008000f00 */
[----:B------:R-:W-:-:S04]  /*08f0*/  @P1 IMAD.WIDE.U32 R14, R3, 0x4, R14 ;  /* 0x00000004030e1825 */ /* 0x000fc800078e000e */
[----:B------:R-:W-:Y:S01]  /*0900*/  @P1 IMAD R3, R4, UR18, R13 ;  /* 0x0000001204031c24 */ /* 0x000fe2000f8e020d */
[----:B-1----:R-:W-:Y:S02]  /*0910*/  @P1 LEA R4, P2, R5, UR6, 0x2 ;  /* 0x0000000605041c11 */ /* 0x002fe4000f8410ff */
[----:B------:R-:W-:Y:S01]  /*0920*/  MOV R18, UR4 ;  /* 0x0000000400127c02 */ /* 0x000fe20008000f00 */
[----:B------:R-:W-:Y:S01]  /*0930*/  @P1 IMAD.WIDE R6, R3, 0x4, R6 ;  /* 0x0000000403061825 */ /* 0x000fe200078e0206 */
[----:B------:R-:W-:Y:S01]  /*0940*/  @P1 LEA.HI.X R5, R5, UR7, R8, 0x2, P2 ;  /* 0x0000000705051c11 */ /* 0x000fe200090f1408 */
[----:B------:R-:W3:Y:S01]  /*0950*/  @P1 LDG.E R3, desc[UR16][R14.64] ;  /* 0x000000100e031981 */ /* 0x000ee2000c1e1900 */
[----:B--2---:R-:W-:Y:S01]  /*0960*/  MOV R8, UR12 ;  /* 0x0000000c00087c02 */ /* 0x004fe20008000f00 */
[----:B------:R-:W-:Y:S01]  /*0970*/  @!P0 IMAD R21, R18, UR18, R13 ;  /* 0x0000001212158c24 */ /* 0x000fe2000f8e020d */
[----:B------:R-:W-:Y:S01]  /*0980*/  MOV R9, UR13 ;  /* 0x0000000d00097c02 */ /* 0x000fe20008000f00 */
[----:B------:R-:W-:Y:S01]  /*0990*/  @P1 IMAD.WIDE.U32 R16, R17, 0x4, R6 ;  /* 0x0000000411101825 */ /* 0x000fe200078e0006 */
[----:B------:R-:W-:Y:S01]  /*09a0*/  @!P0 IADD3 R19, PT, PT, R2, UR4, RZ ;  /* 0x0000000402138c10 */ /* 0x000fe2000fffe0ff */
[----:B------:R-:W3:Y:S01]  /*09b0*/  @P1 LDG.E R6, desc[UR16][R6.64] ;  /* 0x0000001006061981 */ /* 0x000ee2000c1e1900 */
[----:B------:R-:W-:-:S02]  /*09c0*/  MOV R10, UR14 ;  /* 0x0000000e000a7c02 */ /* 0x000fc40008000f00 */
[----:B------:R-:W-:Y:S01]  /*09d0*/  MOV R11, UR15 ;  /* 0x0000000f000b7c02 */ /* 0x000fe20008000f00 */
[----:B------:R-:W-:Y:S01]  /*09e0*/  @!P0 IMAD.WIDE.U32 R8, R19, 0x4, R8 ;  /* 0x0000000413088825 */ /* 0x000fe200078e0008 */
[----:B------:R-:W2:Y:S03]  /*09f0*/  @P1 LDG.E R16, desc[UR16][R16.64] ;  /* 0x0000001010101981 */ /* 0x000ea6000c1e1900 */
[----:B------:R-:W-:Y:S01]  /*0a00*/  @!P0 IMAD.WIDE R10, R21, 0x4, R10 ;  /* 0x00000004150a8825 */ /* 0x000fe200078e020a */
[----:B------:R-:W2:Y:S04]  /*0a10*/  @P1 LDG.E R4, desc[UR16][R4.64+0x4] ;  /* 0x0000041004041981 */ /* 0x000ea8000c1e1900 */
[----:B------:R-:W4:Y:S04]  /*0a20*/  @!P0 LDG.E R9, desc[UR16][R8.64] ;  /* 0x0000001008098981 */ /* 0x000f28000c1e1900 */
[----:B------:R-:W4:Y:S01]  /*0a30*/  @!P0 LDG.E R10, desc[UR16][R10.64] ;  /* 0x000000100a0a8981 */ /* 0x000f22000c1e1900 */
[----:B---3--:R-:W-:-:S04]  /*0a40*/  @P1 FFMA R3, R3, R6, R12 ;  /* 0x0000000603031223 */ /* 0x008fc8000000000c */
[----:B--2---:R-:W-:-:S04]  /*0a50*/  @P1 FFMA R12, R4, R16, R3 ;  /* 0x00000010040c1223 */ /* 0x004fc80000000003 */
[----:B----4-:R-:W-:-:S07]  /*0a60*/  @!P0 FFMA R12, R9, R10, R12 ;  /* 0x0000000a090c8223 */ /* 0x010fce000000000c */
.L_x_25:
[----:B------:R-:W0:Y:S01]  /*0a70*/  LDC.64 R2, c[0x0][0x390] ;  /* 0x0000e400ff027b82 */ /* 0x000e220000000a00 */
[----:B------:R-:W1:Y:S02]  /*0a80*/  LDCU UR4, c[0x0][0x39c] ;  /* 0x00007380ff0477ac */ /* 0x000e640008000800 */
[----:B-1----:R-:W-:-:S04]  /*0a90*/  IMAD R13, R0, UR4, R13 ;  /* 0x00000004000d7c24 */ /* 0x002fc8000f8e020d */
[----:B0-----:R-:W-:-:S05]  /*0aa0*/  IMAD.WIDE R2, R13, 0x4, R2 ;  /* 0x000000040d027825 */ /* 0x001fca00078e0202 */
[----:B------:R-:W-:Y:S01]  /*0ab0*/  STG.E desc[UR16][R2.64], R12 ;  /* 0x0000000c02007986 */ /* 0x000fe2000c101910 */
[----:B------:R-:W-:Y:S05]  /*0ac0*/  EXIT ;  /* 0x000000000000794d */ /* 0x000fea0003800000 */
.L_x_29:
        /* <DEDUP_REMOVED lines=11> */
.L_x_33:


//--------------------- .nv.shared._Z17MatrixMulV4KernelPfS_S_iii --------------------------
	.section	.nv.shared._Z17MatrixMulV4KernelPfS_S_iii,"aw",@nobits
	.sectionflags	@""
	.align	4
.nv.shared._Z17MatrixMulV4KernelPfS_S_iii:
	.zero		17408


//--------------------- .nv.shared.reserved.0     --------------------------
	.section	.nv.shared.reserved.0,"aw",@nobits
	.weak		__nv_reservedSMEM_offset_0_alias
	.size		__nv_reservedSMEM_offset_0_alias, 0, 64
	.other		__nv_reservedSMEM_offset_0_alias,@"STO_CUDA_RESERVED_SHARED STV_DEFAULT"
__nv_reservedSMEM_offset_0_alias:
	.zero		0
	.zero		64


//--------------------- .nv.shared._Z17MatrixMulV3KernelPfS_S_iii --------------------------
	.section	.nv.shared._Z17MatrixMulV3KernelPfS_S_iii,"aw",@nobits
	.sectionflags	@""
	.align	4
.nv.shared._Z17MatrixMulV3KernelPfS_S_iii:
	.zero		9216


//--------------------- .nv.shared._Z17MatrixMulV2KernelPfS_S_iii --------------------------
	.section	.nv.shared._Z17MatrixMulV2KernelPfS_S_iii,"aw",@nobits
	.sectionflags	@""
	.align	4
.nv.shared._Z17MatrixMulV2KernelPfS_S_iii:
	.zero		9216


//--------------------- .nv.constant0._Z17MatrixMulV4KernelPfS_S_iii --------------------------
	.section	.nv.constant0._Z17MatrixMulV4KernelPfS_S_iii,"a",@progbits
	.sectionflags	@""
	.align	4
.nv.constant0._Z17MatrixMulV4KernelPfS_S_iii:
	.zero		932


//--------------------- .nv.constant0._Z17MatrixMulV3KernelPfS_S_iii --------------------------
	.section	.nv.constant0._Z17MatrixMulV3KernelPfS_S_iii,"a",@progbits
	.sectionflags	@""
	.align	4
.nv.constant0._Z17MatrixMulV3KernelPfS_S_iii:
	.zero		932


//--------------------- .nv.constant0._Z17MatrixMulV2KernelPfS_S_iii --------------------------
	.section	.nv.constant0._Z17MatrixMulV2KernelPfS_S_iii,"a",@progbits
	.sectionflags	@""
	.align	4
.nv.constant0._Z17MatrixMulV2KernelPfS_S_iii:
	.zero		932


//--------------------- .nv.constant0._Z15MatrixMulKernelPfS_S_iii --------------------------
	.section	.nv.constant0._Z15MatrixMulKernelPfS_S_iii,"a",@progbits
	.sectionflags	@""
	.align	4
.nv.constant0._Z15MatrixMulKernelPfS_S_iii:
	.zero		932


//--------------------- SYMBOLS --------------------------

	.type		.nv.reservedSmem.offset0,@object
	.size		.nv.reservedSmem.offset0,0x4
	.type		.nv.reservedSmem.cap,@object
	.size		.nv.reservedSmem.cap,0x4
